//
// Generated by NVIDIA NVVM Compiler
//
// Compiler Build ID: CL-36424714
// Cuda compilation tools, release 13.0, V13.0.88
// Based on NVVM 20.0.0
//

.version 9.0
.target sm_100
.address_size 64

	// .globl	keccak_miner
.const .align 8 .b8 keccakf_rndc[192] = {1, 0, 0, 0, 0, 0, 0, 0, 130, 128, 0, 0, 0, 0, 0, 0, 138, 128, 0, 0, 0, 0, 0, 128, 0, 128, 0, 128, 0, 0, 0, 128, 139, 128, 0, 0, 0, 0, 0, 0, 1, 0, 0, 128, 0, 0, 0, 0, 129, 128, 0, 128, 0, 0, 0, 128, 9, 128, 0, 0, 0, 0, 0, 128, 138, 0, 0, 0, 0, 0, 0, 0, 136, 0, 0, 0, 0, 0, 0, 0, 9, 128, 0, 128, 0, 0, 0, 0, 10, 0, 0, 128, 0, 0, 0, 0, 139, 128, 0, 128, 0, 0, 0, 0, 139, 0, 0, 0, 0, 0, 0, 128, 137, 128, 0, 0, 0, 0, 0, 128, 3, 128, 0, 0, 0, 0, 0, 128, 2, 128, 0, 0, 0, 0, 0, 128, 128, 0, 0, 0, 0, 0, 0, 128, 10, 128, 0, 0, 0, 0, 0, 0, 10, 0, 0, 128, 0, 0, 0, 128, 129, 128, 0, 128, 0, 0, 0, 128, 128, 128, 0, 0, 0, 0, 0, 128, 1, 0, 0, 128, 0, 0, 0, 0, 8, 128, 0, 128, 0, 0, 0, 128};

.visible .entry keccak_miner(
	.param .u64 .ptr .align 1 keccak_miner_param_0,
	.param .u64 .ptr .align 1 keccak_miner_param_1,
	.param .u64 keccak_miner_param_2,
	.param .u64 .ptr .align 1 keccak_miner_param_3,
	.param .u64 .ptr .align 1 keccak_miner_param_4
)
{
	.local .align 16 .b8 	__local_depot0[32];
	.reg .b64 	%SP;
	.reg .b64 	%SPL;
	.reg .pred 	%p<8>;
	.reg .b16 	%rs<3>;
	.reg .b32 	%r<209>;
	.reg .b64 	%rd<314>;

	mov.u64 	%SPL, __local_depot0;
	ld.param.u64 	%rd63, [keccak_miner_param_0];
	ld.param.u64 	%rd65, [keccak_miner_param_2];
	ld.param.u64 	%rd67, [keccak_miner_param_4];
	cvta.to.global.u64 	%rd68, %rd67;
	add.u64 	%rd1, %SPL, 0;
	mov.u32 	%r5, %ctaid.x;
	mov.u32 	%r6, %ntid.x;
	mov.u32 	%r7, %tid.x;
	mad.lo.s32 	%r8, %r5, %r6, %r7;
	cvt.u64.u32 	%rd70, %r8;
	add.s64 	%rd2, %rd65, %rd70;
	ld.global.u32 	%r9, [%rd68];
	setp.ne.s32 	%p1, %r9, 0;
	@%p1 bra 	$L__BB0_8;
	cvta.to.global.u64 	%rd75, %rd63;
	ld.global.u8 	%rd76, [%rd75];
	ld.global.u8 	%r11, [%rd75+1];
	ld.global.u8 	%r12, [%rd75+2];
	ld.global.u8 	%r13, [%rd75+3];
	ld.global.u8 	%rd77, [%rd75+4];
	ld.global.u8 	%rd78, [%rd75+5];
	ld.global.u8 	%rd79, [%rd75+6];
	ld.global.u8 	%rd80, [%rd75+8];
	ld.global.u8 	%r14, [%rd75+9];
	ld.global.u8 	%r15, [%rd75+10];
	ld.global.u8 	%r16, [%rd75+11];
	ld.global.u8 	%rd81, [%rd75+12];
	ld.global.u8 	%rd82, [%rd75+13];
	ld.global.u8 	%rd83, [%rd75+14];
	ld.global.u8 	%rd84, [%rd75+16];
	ld.global.u8 	%r17, [%rd75+17];
	ld.global.u8 	%r18, [%rd75+18];
	ld.global.u8 	%r19, [%rd75+19];
	ld.global.u8 	%rd85, [%rd75+20];
	ld.global.u8 	%rd86, [%rd75+21];
	ld.global.u8 	%rd87, [%rd75+22];
	ld.global.u8 	%rd88, [%rd75+24];
	ld.global.u8 	%r20, [%rd75+25];
	ld.global.u8 	%r21, [%rd75+26];
	ld.global.u8 	%r22, [%rd75+27];
	ld.global.u8 	%rd89, [%rd75+28];
	ld.global.u8 	%rd90, [%rd75+29];
	ld.global.u8 	%rd91, [%rd75+30];
	mul.wide.u32 	%rd92, %r11, 256;
	or.b64  	%rd93, %rd92, %rd76;
	mul.wide.u32 	%rd94, %r12, 65536;
	or.b64  	%rd95, %rd93, %rd94;
	mul.wide.u32 	%rd96, %r13, 16777216;
	or.b64  	%rd97, %rd95, %rd96;
	shl.b64 	%rd98, %rd77, 32;
	shl.b64 	%rd99, %rd78, 40;
	or.b64  	%rd100, %rd98, %rd99;
	shl.b64 	%rd101, %rd79, 48;
	or.b64  	%rd102, %rd100, %rd101;
	ld.global.u8 	%rd103, [%rd75+7];
	shl.b64 	%rd104, %rd103, 56;
	or.b64  	%rd105, %rd102, %rd97;
	or.b64  	%rd289, %rd105, %rd104;
	mul.wide.u32 	%rd106, %r14, 256;
	or.b64  	%rd107, %rd106, %rd80;
	mul.wide.u32 	%rd108, %r15, 65536;
	or.b64  	%rd109, %rd107, %rd108;
	mul.wide.u32 	%rd110, %r16, 16777216;
	or.b64  	%rd111, %rd109, %rd110;
	shl.b64 	%rd112, %rd81, 32;
	shl.b64 	%rd113, %rd82, 40;
	or.b64  	%rd114, %rd112, %rd113;
	shl.b64 	%rd115, %rd83, 48;
	or.b64  	%rd116, %rd114, %rd115;
	ld.global.u8 	%rd117, [%rd75+15];
	shl.b64 	%rd118, %rd117, 56;
	or.b64  	%rd119, %rd116, %rd111;
	or.b64  	%rd290, %rd119, %rd118;
	mul.wide.u32 	%rd120, %r17, 256;
	or.b64  	%rd121, %rd120, %rd84;
	mul.wide.u32 	%rd122, %r18, 65536;
	or.b64  	%rd123, %rd121, %rd122;
	mul.wide.u32 	%rd124, %r19, 16777216;
	or.b64  	%rd125, %rd123, %rd124;
	shl.b64 	%rd126, %rd85, 32;
	shl.b64 	%rd127, %rd86, 40;
	or.b64  	%rd128, %rd126, %rd127;
	shl.b64 	%rd129, %rd87, 48;
	or.b64  	%rd130, %rd128, %rd129;
	ld.global.u8 	%rd131, [%rd75+23];
	shl.b64 	%rd132, %rd131, 56;
	or.b64  	%rd133, %rd130, %rd125;
	or.b64  	%rd291, %rd133, %rd132;
	mul.wide.u32 	%rd134, %r20, 256;
	or.b64  	%rd135, %rd134, %rd88;
	mul.wide.u32 	%rd136, %r21, 65536;
	or.b64  	%rd137, %rd135, %rd136;
	mul.wide.u32 	%rd138, %r22, 16777216;
	or.b64  	%rd139, %rd137, %rd138;
	shl.b64 	%rd140, %rd89, 32;
	shl.b64 	%rd141, %rd90, 40;
	or.b64  	%rd142, %rd140, %rd141;
	shl.b64 	%rd143, %rd91, 48;
	or.b64  	%rd144, %rd142, %rd143;
	ld.global.u8 	%rd145, [%rd75+31];
	shl.b64 	%rd146, %rd145, 56;
	or.b64  	%rd147, %rd144, %rd139;
	or.b64  	%rd292, %rd147, %rd146;
	{ .reg .b32 tmp; mov.b64 {%r23, tmp}, %rd2; }
	prmt.b32 	%r24, %r23, 0, 291;
	{ .reg .b32 tmp; mov.b64 {tmp, %r25}, %rd2; }
	prmt.b32 	%r26, %r25, 0, 291;
	mov.b64 	%rd293, {%r26, %r24};
	mov.b32 	%r207, 0;
	mov.b64 	%rd305, -9223372036854775808;
	mov.b64 	%rd295, 0;
	mov.b64 	%rd294, 1;
	mov.u64 	%rd288, keccakf_rndc;
	mov.u64 	%rd296, %rd295;
	mov.u64 	%rd297, %rd295;
	mov.u64 	%rd298, %rd295;
	mov.u64 	%rd299, %rd295;
	mov.u64 	%rd300, %rd295;
	mov.u64 	%rd301, %rd295;
	mov.u64 	%rd302, %rd295;
	mov.u64 	%rd303, %rd295;
	mov.u64 	%rd304, %rd295;
	mov.u64 	%rd306, %rd295;
	mov.u64 	%rd307, %rd295;
	mov.u64 	%rd308, %rd295;
	mov.u64 	%rd309, %rd295;
	mov.u64 	%rd310, %rd295;
	mov.u64 	%rd311, %rd295;
	mov.u64 	%rd312, %rd295;
	mov.u64 	%rd313, %rd295;
$L__BB0_2:
	xor.b64  	%rd148, %rd294, %rd289;
	xor.b64  	%rd149, %rd148, %rd299;
	xor.b64  	%rd150, %rd149, %rd304;
	xor.b64  	%rd151, %rd150, %rd309;
	xor.b64  	%rd152, %rd295, %rd290;
	xor.b64  	%rd153, %rd152, %rd300;
	xor.b64  	%rd154, %rd153, %rd305;
	xor.b64  	%rd155, %rd154, %rd310;
	xor.b64  	%rd156, %rd296, %rd291;
	xor.b64  	%rd157, %rd156, %rd301;
	xor.b64  	%rd158, %rd157, %rd306;
	xor.b64  	%rd159, %rd158, %rd311;
	xor.b64  	%rd160, %rd297, %rd292;
	xor.b64  	%rd161, %rd160, %rd302;
	xor.b64  	%rd162, %rd161, %rd307;
	xor.b64  	%rd163, %rd162, %rd312;
	xor.b64  	%rd164, %rd298, %rd293;
	xor.b64  	%rd165, %rd164, %rd303;
	xor.b64  	%rd166, %rd165, %rd308;
	xor.b64  	%rd167, %rd166, %rd313;
	cvt.u32.u64 	%r29, %rd155;
	mov.b32 	%r50, 1;
	// begin inline asm
	shf.l.wrap.b32 %r27, %r29, %r29, %r50;
	// end inline asm
	cvt.u64.u32 	%rd168, %r27;
	xor.b64  	%rd169, %rd167, %rd168;
	xor.b64  	%rd170, %rd169, %rd294;
	xor.b64  	%rd171, %rd169, %rd299;
	xor.b64  	%rd172, %rd169, %rd304;
	xor.b64  	%rd173, %rd169, %rd309;
	cvt.u32.u64 	%r33, %rd159;
	// begin inline asm
	shf.l.wrap.b32 %r31, %r33, %r33, %r50;
	// end inline asm
	cvt.u64.u32 	%rd174, %r31;
	xor.b64  	%rd175, %rd151, %rd174;
	xor.b64  	%rd176, %rd175, %rd290;
	xor.b64  	%rd177, %rd175, %rd295;
	xor.b64  	%rd178, %rd175, %rd300;
	xor.b64  	%rd179, %rd175, %rd305;
	xor.b64  	%rd180, %rd175, %rd310;
	cvt.u32.u64 	%r37, %rd163;
	// begin inline asm
	shf.l.wrap.b32 %r35, %r37, %r37, %r50;
	// end inline asm
	cvt.u64.u32 	%rd181, %r35;
	xor.b64  	%rd182, %rd155, %rd181;
	xor.b64  	%rd183, %rd182, %rd291;
	xor.b64  	%rd184, %rd182, %rd296;
	xor.b64  	%rd185, %rd182, %rd301;
	xor.b64  	%rd186, %rd182, %rd306;
	xor.b64  	%rd187, %rd182, %rd311;
	cvt.u32.u64 	%r41, %rd167;
	// begin inline asm
	shf.l.wrap.b32 %r39, %r41, %r41, %r50;
	// end inline asm
	cvt.u64.u32 	%rd188, %r39;
	xor.b64  	%rd189, %rd159, %rd188;
	xor.b64  	%rd34, %rd189, %rd292;
	xor.b64  	%rd190, %rd189, %rd297;
	xor.b64  	%rd191, %rd189, %rd302;
	xor.b64  	%rd192, %rd189, %rd307;
	xor.b64  	%rd193, %rd189, %rd312;
	cvt.u32.u64 	%r45, %rd151;
	// begin inline asm
	shf.l.wrap.b32 %r43, %r45, %r45, %r50;
	// end inline asm
	cvt.u64.u32 	%rd194, %r43;
	xor.b64  	%rd195, %rd163, %rd194;
	xor.b64  	%rd196, %rd195, %rd293;
	xor.b64  	%rd197, %rd195, %rd298;
	xor.b64  	%rd198, %rd195, %rd303;
	xor.b64  	%rd199, %rd195, %rd308;
	xor.b64  	%rd200, %rd195, %rd313;
	cvt.u32.u64 	%r49, %rd176;
	// begin inline asm
	shf.l.wrap.b32 %r47, %r49, %r49, %r50;
	// end inline asm
	cvt.u32.u64 	%r143, %rd169;
	cvt.u32.u64 	%r144, %rd289;
	xor.b32  	%r52, %r143, %r144;
	mov.b32 	%r54, 3;
	// begin inline asm
	shf.l.wrap.b32 %r51, %r52, %r52, %r54;
	// end inline asm
	mov.b32 	%r58, 6;
	// begin inline asm
	shf.l.wrap.b32 %r55, %r47, %r47, %r58;
	// end inline asm
	mov.b32 	%r62, 10;
	// begin inline asm
	shf.l.wrap.b32 %r59, %r51, %r51, %r62;
	// end inline asm
	mov.b32 	%r66, 15;
	// begin inline asm
	shf.l.wrap.b32 %r63, %r55, %r55, %r66;
	// end inline asm
	mov.b32 	%r70, 21;
	// begin inline asm
	shf.l.wrap.b32 %r67, %r59, %r59, %r70;
	// end inline asm
	mov.b32 	%r74, 28;
	// begin inline asm
	shf.l.wrap.b32 %r71, %r63, %r63, %r74;
	// end inline asm
	mov.b32 	%r78, 36;
	// begin inline asm
	shf.l.wrap.b32 %r75, %r67, %r67, %r78;
	// end inline asm
	mov.b32 	%r82, 45;
	// begin inline asm
	shf.l.wrap.b32 %r79, %r71, %r71, %r82;
	// end inline asm
	mov.b32 	%r86, 55;
	// begin inline asm
	shf.l.wrap.b32 %r83, %r75, %r75, %r86;
	// end inline asm
	mov.b32 	%r90, 2;
	// begin inline asm
	shf.l.wrap.b32 %r87, %r79, %r79, %r90;
	// end inline asm
	mov.b32 	%r94, 14;
	// begin inline asm
	shf.l.wrap.b32 %r91, %r83, %r83, %r94;
	// end inline asm
	mov.b32 	%r98, 27;
	// begin inline asm
	shf.l.wrap.b32 %r95, %r87, %r87, %r98;
	// end inline asm
	mov.b32 	%r102, 41;
	// begin inline asm
	shf.l.wrap.b32 %r99, %r91, %r91, %r102;
	// end inline asm
	mov.b32 	%r106, 56;
	// begin inline asm
	shf.l.wrap.b32 %r103, %r95, %r95, %r106;
	// end inline asm
	mov.b32 	%r110, 8;
	// begin inline asm
	shf.l.wrap.b32 %r107, %r99, %r99, %r110;
	// end inline asm
	mov.b32 	%r114, 25;
	// begin inline asm
	shf.l.wrap.b32 %r111, %r103, %r103, %r114;
	// end inline asm
	mov.b32 	%r118, 43;
	// begin inline asm
	shf.l.wrap.b32 %r115, %r107, %r107, %r118;
	// end inline asm
	mov.b32 	%r122, 62;
	// begin inline asm
	shf.l.wrap.b32 %r119, %r111, %r111, %r122;
	// end inline asm
	mov.b32 	%r126, 18;
	// begin inline asm
	shf.l.wrap.b32 %r123, %r115, %r115, %r126;
	// end inline asm
	mov.b32 	%r130, 39;
	// begin inline asm
	shf.l.wrap.b32 %r127, %r119, %r119, %r130;
	// end inline asm
	mov.b32 	%r134, 61;
	// begin inline asm
	shf.l.wrap.b32 %r131, %r123, %r123, %r134;
	// end inline asm
	mov.b32 	%r138, 20;
	// begin inline asm
	shf.l.wrap.b32 %r135, %r127, %r127, %r138;
	// end inline asm
	mov.b32 	%r142, 44;
	// begin inline asm
	shf.l.wrap.b32 %r139, %r131, %r131, %r142;
	// end inline asm
	cvt.u64.u32 	%rd201, %r139;
	not.b64 	%rd202, %rd176;
	and.b64  	%rd203, %rd183, %rd202;
	not.b64 	%rd204, %rd183;
	and.b64  	%rd205, %rd34, %rd204;
	xor.b64  	%rd290, %rd176, %rd205;
	not.b64 	%rd206, %rd34;
	and.b64  	%rd207, %rd196, %rd206;
	xor.b64  	%rd291, %rd183, %rd207;
	not.b64 	%rd208, %rd196;
	and.b64  	%rd209, %rd201, %rd208;
	xor.b64  	%rd292, %rd34, %rd209;
	not.b64 	%rd210, %rd201;
	and.b64  	%rd211, %rd176, %rd210;
	xor.b64  	%rd293, %rd196, %rd211;
	not.b64 	%rd212, %rd177;
	and.b64  	%rd213, %rd184, %rd212;
	xor.b64  	%rd294, %rd170, %rd213;
	not.b64 	%rd214, %rd184;
	and.b64  	%rd215, %rd190, %rd214;
	xor.b64  	%rd295, %rd177, %rd215;
	not.b64 	%rd216, %rd190;
	and.b64  	%rd217, %rd197, %rd216;
	xor.b64  	%rd296, %rd184, %rd217;
	not.b64 	%rd218, %rd197;
	and.b64  	%rd219, %rd170, %rd218;
	xor.b64  	%rd297, %rd190, %rd219;
	not.b64 	%rd220, %rd170;
	and.b64  	%rd221, %rd177, %rd220;
	xor.b64  	%rd298, %rd197, %rd221;
	not.b64 	%rd222, %rd178;
	and.b64  	%rd223, %rd185, %rd222;
	xor.b64  	%rd299, %rd171, %rd223;
	not.b64 	%rd224, %rd185;
	and.b64  	%rd225, %rd191, %rd224;
	xor.b64  	%rd300, %rd178, %rd225;
	not.b64 	%rd226, %rd191;
	and.b64  	%rd227, %rd198, %rd226;
	xor.b64  	%rd301, %rd185, %rd227;
	not.b64 	%rd228, %rd198;
	and.b64  	%rd229, %rd171, %rd228;
	xor.b64  	%rd302, %rd191, %rd229;
	not.b64 	%rd230, %rd171;
	and.b64  	%rd231, %rd178, %rd230;
	xor.b64  	%rd303, %rd198, %rd231;
	not.b64 	%rd232, %rd179;
	and.b64  	%rd233, %rd186, %rd232;
	xor.b64  	%rd304, %rd172, %rd233;
	not.b64 	%rd234, %rd186;
	and.b64  	%rd235, %rd192, %rd234;
	xor.b64  	%rd305, %rd179, %rd235;
	not.b64 	%rd236, %rd192;
	and.b64  	%rd237, %rd199, %rd236;
	xor.b64  	%rd306, %rd186, %rd237;
	not.b64 	%rd238, %rd199;
	and.b64  	%rd239, %rd172, %rd238;
	xor.b64  	%rd307, %rd192, %rd239;
	not.b64 	%rd240, %rd172;
	and.b64  	%rd241, %rd179, %rd240;
	xor.b64  	%rd308, %rd199, %rd241;
	not.b64 	%rd242, %rd180;
	and.b64  	%rd243, %rd187, %rd242;
	xor.b64  	%rd309, %rd173, %rd243;
	not.b64 	%rd244, %rd187;
	and.b64  	%rd245, %rd193, %rd244;
	xor.b64  	%rd310, %rd180, %rd245;
	not.b64 	%rd246, %rd193;
	and.b64  	%rd247, %rd200, %rd246;
	xor.b64  	%rd311, %rd187, %rd247;
	not.b64 	%rd248, %rd200;
	and.b64  	%rd249, %rd173, %rd248;
	xor.b64  	%rd312, %rd193, %rd249;
	not.b64 	%rd250, %rd173;
	and.b64  	%rd251, %rd180, %rd250;
	xor.b64  	%rd313, %rd200, %rd251;
	ld.const.u64 	%rd252, [%rd288];
	xor.b64  	%rd59, %rd203, %rd252;
	xor.b64  	%rd289, %rd59, %rd201;
	add.s32 	%r207, %r207, 1;
	add.s64 	%rd288, %rd288, 8;
	setp.ne.s32 	%p2, %r207, 24;
	@%p2 bra 	$L__BB0_2;
	ld.param.u64 	%rd284, [keccak_miner_param_1];
	shr.u64 	%rd253, %rd289, 8;
	shr.u64 	%rd254, %rd289, 16;
	shr.u64 	%rd255, %rd289, 24;
	shr.u64 	%rd256, %rd59, 40;
	shr.u64 	%rd257, %rd59, 48;
	shr.u64 	%rd258, %rd59, 56;
	shr.u64 	%rd259, %rd290, 8;
	shr.u64 	%rd260, %rd290, 16;
	shr.u64 	%rd261, %rd290, 24;
	shr.u64 	%rd262, %rd290, 40;
	shr.u64 	%rd263, %rd290, 48;
	shr.u64 	%rd264, %rd290, 56;
	cvt.u32.u64 	%r146, %rd264;
	cvt.u32.u64 	%r147, %rd263;
	prmt.b32 	%r148, %r147, %r146, 0x3340U;
	{ .reg .b32 tmp; mov.b64 {tmp, %r149}, %rd290; }
	cvt.u32.u64 	%r150, %rd262;
	prmt.b32 	%r151, %r149, %r150, 0x3340U;
	prmt.b32 	%r152, %r151, %r148, 0x5410U;
	cvt.u32.u64 	%r153, %rd261;
	cvt.u32.u64 	%r154, %rd260;
	prmt.b32 	%r155, %r154, %r153, 0x3340U;
	cvt.u32.u64 	%r156, %rd290;
	cvt.u32.u64 	%r157, %rd259;
	prmt.b32 	%r158, %r156, %r157, 0x3340U;
	prmt.b32 	%r159, %r158, %r155, 0x5410U;
	cvt.u32.u64 	%r160, %rd258;
	cvt.u32.u64 	%r161, %rd257;
	prmt.b32 	%r162, %r161, %r160, 0x3340U;
	{ .reg .b32 tmp; mov.b64 {tmp, %r163}, %rd59; }
	cvt.u32.u64 	%r164, %rd256;
	prmt.b32 	%r165, %r163, %r164, 0x3340U;
	prmt.b32 	%r166, %r165, %r162, 0x5410U;
	cvt.u32.u64 	%r167, %rd255;
	cvt.u32.u64 	%r168, %rd254;
	prmt.b32 	%r169, %r168, %r167, 0x3340U;
	cvt.u32.u64 	%r170, %rd289;
	cvt.u32.u64 	%r171, %rd253;
	prmt.b32 	%r172, %r170, %r171, 0x3340U;
	prmt.b32 	%r173, %r172, %r169, 0x5410U;
	st.local.v4.b32 	[%rd1], {%r173, %r166, %r159, %r152};
	shr.u64 	%rd265, %rd291, 8;
	shr.u64 	%rd266, %rd291, 16;
	shr.u64 	%rd267, %rd291, 24;
	shr.u64 	%rd268, %rd291, 40;
	shr.u64 	%rd269, %rd291, 48;
	shr.u64 	%rd270, %rd291, 56;
	shr.u64 	%rd271, %rd292, 8;
	shr.u64 	%rd272, %rd292, 16;
	shr.u64 	%rd273, %rd292, 24;
	shr.u64 	%rd274, %rd34, 40;
	shr.u64 	%rd275, %rd34, 48;
	shr.u64 	%rd276, %rd34, 56;
	cvt.u32.u64 	%r174, %rd276;
	cvt.u32.u64 	%r175, %rd275;
	prmt.b32 	%r176, %r175, %r174, 0x3340U;
	{ .reg .b32 tmp; mov.b64 {tmp, %r177}, %rd34; }
	cvt.u32.u64 	%r178, %rd274;
	prmt.b32 	%r179, %r177, %r178, 0x3340U;
	prmt.b32 	%r180, %r179, %r176, 0x5410U;
	cvt.u32.u64 	%r181, %rd273;
	cvt.u32.u64 	%r182, %rd272;
	prmt.b32 	%r183, %r182, %r181, 0x3340U;
	cvt.u32.u64 	%r184, %rd292;
	cvt.u32.u64 	%r185, %rd271;
	prmt.b32 	%r186, %r184, %r185, 0x3340U;
	prmt.b32 	%r187, %r186, %r183, 0x5410U;
	cvt.u32.u64 	%r188, %rd270;
	cvt.u32.u64 	%r189, %rd269;
	prmt.b32 	%r190, %r189, %r188, 0x3340U;
	{ .reg .b32 tmp; mov.b64 {tmp, %r191}, %rd291; }
	cvt.u32.u64 	%r192, %rd268;
	prmt.b32 	%r193, %r191, %r192, 0x3340U;
	prmt.b32 	%r194, %r193, %r190, 0x5410U;
	cvt.u32.u64 	%r195, %rd267;
	cvt.u32.u64 	%r196, %rd266;
	prmt.b32 	%r197, %r196, %r195, 0x3340U;
	cvt.u32.u64 	%r198, %rd291;
	cvt.u32.u64 	%r199, %rd265;
	prmt.b32 	%r200, %r198, %r199, 0x3340U;
	prmt.b32 	%r201, %r200, %r197, 0x5410U;
	st.local.v4.b32 	[%rd1+16], {%r201, %r194, %r187, %r180};
	cvta.to.global.u64 	%rd62, %rd284;
	mov.b32 	%r208, 0;
$L__BB0_4:
	cvt.u64.u32 	%rd277, %r208;
	add.s64 	%rd278, %rd1, %rd277;
	ld.local.u8 	%rs1, [%rd278];
	add.s64 	%rd279, %rd62, %rd277;
	ld.global.u8 	%rs2, [%rd279];
	setp.lt.u16 	%p3, %rs1, %rs2;
	@%p3 bra 	$L__BB0_6;
	setp.le.u16 	%p4, %rs1, %rs2;
	add.s32 	%r4, %r208, 1;
	setp.lt.u32 	%p5, %r208, 31;
	and.pred  	%p6, %p4, %p5;
	mov.u32 	%r208, %r4;
	@%p6 bra 	$L__BB0_4;
	bra.uni 	$L__BB0_8;
$L__BB0_6:
	ld.param.u64 	%rd287, [keccak_miner_param_4];
	cvta.to.global.u64 	%rd280, %rd287;
	atom.global.exch.b32 	%r202, [%rd280], 1;
	setp.ne.s32 	%p7, %r202, 0;
	@%p7 bra 	$L__BB0_8;
	ld.param.u64 	%rd286, [keccak_miner_param_3];
	ld.param.u64 	%rd285, [keccak_miner_param_2];
	cvta.to.global.u64 	%rd281, %rd286;
	mov.u32 	%r203, %ctaid.x;
	mov.u32 	%r204, %ntid.x;
	mov.u32 	%r205, %tid.x;
	mad.lo.s32 	%r206, %r203, %r204, %r205;
	cvt.u64.u32 	%rd282, %r206;
	add.s64 	%rd283, %rd285, %rd282;
	st.global.u64 	[%rd281], %rd283;
$L__BB0_8:
	ret;

}


// ===== COMPILED SASS (sm_100) =====

	.target	sm_100

	.elftype	@"ET_EXEC"


//--------------------- .note.nv.tkinfo           --------------------------
	.section	.note.nv.tkinfo,"",@"SHT_NOTE"
	.sectionflags	@"SHF_NOTE_NV_TKINFO"
	.tkinfo
        /*0018*/ 	.word	0x00000002
        /*0030*/ 	.string	""
        /*0030*/ 	.string	"ptxas"
        /*0030*/ 	.string	"Cuda compilation tools, release 13.0, V13.0.88"
        /*0030*/ 	.string	"Build cuda_13.0.r13.0/compiler.36424714_0"
        /*0030*/ 	.string	"-arch sm_100 -m 64 "



//--------------------- .note.nv.cuinfo           --------------------------
	.section	.note.nv.cuinfo,"",@"SHT_NOTE"
	.sectionflags	@"SHF_NOTE_NV_CUINFO"
        /*0018*/ 	.short	0x0002
        /*001a*/ 	.short	0x0064
        /*001c*/ 	.short	0x0082
	.zero		2


//--------------------- .nv.info                  --------------------------
	.section	.nv.info,"",@"SHT_CUDA_INFO"
	.align	4


	//----- nvinfo : EIATTR_REGCOUNT
	.align		4
        /*0000*/ 	.byte	0x04, 0x2f
        /*0002*/ 	.short	(.L_2 - .L_1)
	.align		4
.L_1:
        /*0004*/ 	.word	index@(keccak_miner)
        /*0008*/ 	.word	0x00000048


	//----- nvinfo : EIATTR_FRAME_SIZE
	.align		4
.L_2:
        /*000c*/ 	.byte	0x04, 0x11
        /*000e*/ 	.short	(.L_4 - .L_3)
	.align		4
.L_3:
        /*0010*/ 	.word	index@(keccak_miner)
        /*0014*/ 	.word	0x00000020


	//----- nvinfo : EIATTR_MIN_STACK_SIZE
	.align		4
.L_4:
        /*0018*/ 	.byte	0x04, 0x12
        /*001a*/ 	.short	(.L_6 - .L_5)
	.align		4
.L_5:
        /*001c*/ 	.word	index@(keccak_miner)
        /*0020*/ 	.word	0x00000020
.L_6:


//--------------------- .nv.compat                --------------------------
	.section	.nv.compat,"",@"SHT_CUDA_COMPAT_INFO"
	.align	4
        /*0000*/ 	.byte	0x02, 0x09, 0x00, 0x00, 0x02, 0x02, 0x01, 0x00, 0x02, 0x05, 0x05, 0x00, 0x03, 0x07, 0x01, 0x01
        /*0010*/ 	.byte	0x02, 0x03, 0x00, 0x00, 0x02, 0x06, 0x01, 0x00, 0x04, 0x0b, 0x08, 0x00, 0x09, 0x00, 0x00, 0x00
        /*0020*/ 	.byte	0x00, 0x00, 0x00, 0x00


//--------------------- .nv.info.keccak_miner     --------------------------
	.section	.nv.info.keccak_miner,"",@"SHT_CUDA_INFO"
	.sectionflags	@""
	.align	4


	//----- nvinfo : EIATTR_CUDA_API_VERSION
	.align		4
        /*0000*/ 	.byte	0x04, 0x37
        /*0002*/ 	.short	(.L_8 - .L_7)
.L_7:
        /*0004*/ 	.word	0x00000082


	//----- nvinfo : EIATTR_KPARAM_INFO
	.align		4
.L_8:
        /*0008*/ 	.byte	0x04, 0x17
        /*000a*/ 	.short	(.L_10 - .L_9)
.L_9:
        /*000c*/ 	.word	0x00000000
        /*0010*/ 	.short	0x0004
        /*0012*/ 	.short	0x0020
        /*0014*/ 	.byte	0x00, 0xf5, 0x21, 0x00


	//----- nvinfo : EIATTR_KPARAM_INFO
	.align		4
.L_10:
        /*0018*/ 	.byte	0x04, 0x17
        /*001a*/ 	.short	(.L_12 - .L_11)
.L_11:
        /*001c*/ 	.word	0x00000000
        /*0020*/ 	.short	0x0003
        /*0022*/ 	.short	0x0018
        /*0024*/ 	.byte	0x00, 0xf5, 0x21, 0x00


	//----- nvinfo : EIATTR_KPARAM_INFO
	.align		4
.L_12:
        /*0028*/ 	.byte	0x04, 0x17
        /*002a*/ 	.short	(.L_14 - .L_13)
.L_13:
        /*002c*/ 	.word	0x00000000
        /*0030*/ 	.short	0x0002
        /*0032*/ 	.short	0x0010
        /*0034*/ 	.byte	0x00, 0xf0, 0x21, 0x00


	//----- nvinfo : EIATTR_KPARAM_INFO
	.align		4
.L_14:
        /*0038*/ 	.byte	0x04, 0x17
        /*003a*/ 	.short	(.L_16 - .L_15)
.L_15:
        /*003c*/ 	.word	0x00000000
        /*0040*/ 	.short	0x0001
        /*0042*/ 	.short	0x0008
        /*0044*/ 	.byte	0x00, 0xf5, 0x21, 0x00


	//----- nvinfo : EIATTR_KPARAM_INFO
	.align		4
.L_16:
        /*0048*/ 	.byte	0x04, 0x17
        /*004a*/ 	.short	(.L_18 - .L_17)
.L_17:
        /*004c*/ 	.word	0x00000000
        /*0050*/ 	.short	0x0000
        /*0052*/ 	.short	0x0000
        /*0054*/ 	.byte	0x00, 0xf5, 0x21, 0x00


	//----- nvinfo : EIATTR_SPARSE_MMA_MASK
	.align		4
.L_18:
        /*0058*/ 	.byte	0x03, 0x50
        /*005a*/ 	.short	0x0000


	//----- nvinfo : EIATTR_MAXREG_COUNT
	.align		4
        /*005c*/ 	.byte	0x03, 0x1b
        /*005e*/ 	.short	0x00ff


	//----- nvinfo : EIATTR_MERCURY_ISA_VERSION
	.align		4
        /*0060*/ 	.byte	0x03, 0x5f
        /*0062*/ 	.short	0x0101


	//----- nvinfo : EIATTR_VRC_CTA_INIT_COUNT
	.align		4
        /*0064*/ 	.byte	0x02, 0x4a
	.zero		1
	.zero		1


	//----- nvinfo : EIATTR_EXIT_INSTR_OFFSETS
	.align		4
        /*0068*/ 	.byte	0x04, 0x1c
        /*006a*/ 	.short	(.L_20 - .L_19)


	//   ....[0]....
.L_19:
        /*006c*/ 	.word	0x00000060


	//   ....[1]....
        /*0070*/ 	.word	0x00001830


	//   ....[2]....
        /*0074*/ 	.word	0x00001890


	//   ....[3]....
        /*0078*/ 	.word	0x00001930


	//----- nvinfo : EIATTR_CRS_STACK_SIZE
	.align		4
.L_20:
        /*007c*/ 	.byte	0x04, 0x1e
        /*007e*/ 	.short	(.L_22 - .L_21)
.L_21:
        /*0080*/ 	.word	0x00000000


	//----- nvinfo : EIATTR_CBANK_PARAM_SIZE
	.align		4
.L_22:
        /*0084*/ 	.byte	0x03, 0x19
        /*0086*/ 	.short	0x0028


	//----- nvinfo : EIATTR_PARAM_CBANK
	.align		4
        /*0088*/ 	.byte	0x04, 0x0a
        /*008a*/ 	.short	(.L_24 - .L_23)
	.align		4
.L_23:
        /*008c*/ 	.word	index@(.nv.constant0.keccak_miner)
        /*0090*/ 	.short	0x0380
        /*0092*/ 	.short	0x0028


	//----- nvinfo : EIATTR_SW_WAR
	.align		4
.L_24:
        /*0094*/ 	.byte	0x04, 0x36
        /*0096*/ 	.short	(.L_26 - .L_25)
.L_25:
        /*0098*/ 	.word	0x00000008
.L_26:


//--------------------- .nv.callgraph             --------------------------
	.section	.nv.callgraph,"",@"SHT_CUDA_CALLGRAPH"
	.align	4
	.sectionentsize	8
	.align		4
        /*0000*/ 	.word	0x00000000
	.align		4
        /*0004*/ 	.word	0xffffffff
	.align		4
        /*0008*/ 	.word	0x00000000
	.align		4
        /*000c*/ 	.word	0xfffffffe
	.align		4
        /*0010*/ 	.word	0x00000000
	.align		4
        /*0014*/ 	.word	0xfffffffd
	.align		4
        /*0018*/ 	.word	0x00000000
	.align		4
        /*001c*/ 	.word	0xfffffffc


//--------------------- .nv.constant3             --------------------------
	.section	.nv.constant3,"a",@progbits
	.align	8
.nv.constant3:
	.type		keccakf_rndc,@object
	.size		keccakf_rndc,(.L_0 - keccakf_rndc)
keccakf_rndc:
        /*0000*/ 	.byte	0x01, 0x00, 0x00, 0x00, 0x00, 0x00, 0x00, 0x00, 0x82, 0x80, 0x00, 0x00, 0x00, 0x00, 0x00, 0x00
        /* <DEDUP_REMOVED lines=11> */
.L_0:


//--------------------- .text.keccak_miner        --------------------------
	.section	.text.keccak_miner,"ax",@progbits
	.align	128
        .global         keccak_miner
        .type           keccak_miner,@function
        .size           keccak_miner,(.L_x_5 - keccak_miner)
        .other          keccak_miner,@"STO_CUDA_ENTRY STV_DEFAULT"
keccak_miner:
.text.keccak_miner:
[----:B------:R-:W0:Y:S08]  /*0000*/  LDC R1, c[0x0][0x37c] ;  /* 0x0000df00ff017b82 */ /* 0x000e300000000800 */
[----:B------:R-:W1:Y:S01]  /*0010*/  LDC.64 R2, c[0x0][0x3a0] ;  /* 0x0000e800ff027b82 */ /* 0x000e620000000a00 */
[----:B------:R-:W1:Y:S01]  /*0020*/  LDCU.64 UR8, c[0x0][0x358] ;  /* 0x00006b00ff0877ac */ /* 0x000e620008000a00 */
[----:B0-----:R-:W-:Y:S01]  /*0030*/  VIADD R1, R1, 0xffffffe0 ;  /* 0xffffffe001017836 */ /* 0x001fe20000000000 */
[----:B-1----:R-:W2:Y:S02]  /*0040*/  LDG.E R2, desc[UR8][R2.64] ;  /* 0x0000000802027981 */ /* 0x002ea4000c1e1900 */
[----:B--2---:R-:W-:-:S13]  /*0050*/  ISETP.NE.AND P0, PT, R2, RZ, PT ;  /* 0x000000ff0200720c */ /* 0x004fda0003f05270 */
[----:B------:R-:W-:Y:S05]  /*0060*/  @P0 EXIT ;  /* 0x000000000000094d */ /* 0x000fea0003800000 */
[----:B------:R-:W0:Y:S02]  /*0070*/  LDC.64 R28, c[0x0][0x380] ;  /* 0x0000e000ff1c7b82 */ /* 0x000e240000000a00 */
[----:B0-----:R-:W2:Y:S04]  /*0080*/  LDG.E.U8 R2, desc[UR8][R28.64+0x1] ;  /* 0x000001081c027981 */ /* 0x001ea8000c1e1100 */
[----:B------:R-:W3:Y:S04]  /*0090*/  LDG.E.U8 R4, desc[UR8][R28.64+0x2] ;  /* 0x000002081c047981 */ /* 0x000ee8000c1e1100 */
[----:B------:R-:W4:Y:S04]  /*00a0*/  LDG.E.U8 R11, desc[UR8][R28.64] ;  /* 0x000000081c0b7981 */ /* 0x000f28000c1e1100 */
[----:B------:R-:W5:Y:S04]  /*00b0*/  LDG.E.U8 R6, desc[UR8][R28.64+0x3] ;  /* 0x000003081c067981 */ /* 0x000f68000c1e1100 */
        /* <DEDUP_REMOVED lines=27> */
[----:B------:R0:W5:Y:S01]  /*0270*/  LDG.E.U8 R15, desc[UR8][R28.64+0x1f] ;  /* 0x00001f081c0f7981 */ /* 0x000162000c1e1100 */
[----:B------:R-:W1:Y:S01]  /*0280*/  S2R R41, SR_TID.X ;  /* 0x0000000000297919 */ /* 0x000e620000002100 */
[----:B------:R-:W1:Y:S08]  /*0290*/  S2UR UR4, SR_CTAID.X ;  /* 0x00000000000479c3 */ /* 0x000e700000002500 */
[----:B------:R-:W1:Y:S01]  /*02a0*/  LDC R40, c[0x0][0x360] ;  /* 0x0000d800ff287b82 */ /* 0x000e620000000800 */
[----:B------:R-:W-:Y:S01]  /*02b0*/  IMAD.MOV.U32 R69, RZ, RZ, 0x1 ;  /* 0x00000001ff457424 */ /* 0x000fe200078e00ff */
[----:B------:R-:W-:Y:S01]  /*02c0*/  CS2R R42, SRZ ;  /* 0x00000000002a7805 */ /* 0x000fe2000001ff00 */
[----:B------:R-:W-:Y:S01]  /*02d0*/  IMAD.MOV.U32 R51, RZ, RZ, RZ ;  /* 0x000000ffff337224 */ /* 0x000fe200078e00ff */
[----:B------:R-:W-:Y:S01]  /*02e0*/  CS2R R44, SRZ ;  /* 0x00000000002c7805 */ /* 0x000fe2000001ff00 */
[----:B------:R-:W-:-:S02]  /*02f0*/  IMAD.MOV.U32 R67, RZ, RZ, RZ ;  /* 0x000000ffff437224 */ /* 0x000fc400078e00ff */
[----:B------:R-:W-:Y:S02]  /*0300*/  IMAD.MOV.U32 R60, RZ, RZ, RZ ;  /* 0x000000ffff3c7224 */ /* 0x000fe400078e00ff */
[----:B0-----:R-:W-:Y:S02]  /*0310*/  IMAD.MOV.U32 R29, RZ, RZ, RZ ;  /* 0x000000ffff1d7224 */ /* 0x001fe400078e00ff */
[----:B------:R-:W-:Y:S02]  /*0320*/  IMAD.MOV.U32 R65, RZ, RZ, RZ ;  /* 0x000000ffff417224 */ /* 0x000fe400078e00ff */
[----:B------:R-:W-:Y:S02]  /*0330*/  IMAD.MOV.U32 R58, RZ, RZ, RZ ;  /* 0x000000ffff3a7224 */ /* 0x000fe400078e00ff */
[----:B--2---:R-:W-:-:S04]  /*0340*/  IMAD.WIDE.U32 R2, R2, 0x100, RZ ;  /* 0x0000010002027825 */ /* 0x004fc800078e00ff */
[----:B---3--:R-:W-:-:S03]  /*0350*/  IMAD.WIDE.U32 R4, R4, 0x10000, RZ ;  /* 0x0001000004047825 */ /* 0x008fc600078e00ff */
[----:B----4-:R-:W-:Y:S01]  /*0360*/  LOP3.LUT R63, R4, R2, R11, 0xfe, !PT ;  /* 0x00000002043f7212 */ /* 0x010fe200078efe0b */
[----:B-1----:R-:W-:Y:S01]  /*0370*/  IMAD R4, R40, UR4, R41 ;  /* 0x0000000428047c24 */ /* 0x002fe2000f8e0229 */
[----:B------:R-:W0:Y:S01]  /*0380*/  LDCU.64 UR4, c[0x0][0x390] ;  /* 0x00007200ff0477ac */ /* 0x000e220008000a00 */
[----:B-----5:R-:W-:-:S04]  /*0390*/  IMAD.WIDE.U32 R6, R6, 0x1000000, RZ ;  /* 0x0100000006067825 */ /* 0x020fc800078e00ff */
[----:B------:R-:W-:-:S04]  /*03a0*/  IMAD.WIDE.U32 R8, R8, 0x100, RZ ;  /* 0x0000010008087825 */ /* 0x000fc800078e00ff */
[----:B------:R-:W-:-:S04]  /*03b0*/  IMAD.WIDE.U32 R12, R12, 0x10000, RZ ;  /* 0x000100000c0c7825 */ /* 0x000fc800078e00ff */
[----:B------:R-:W-:Y:S01]  /*03c0*/  IMAD.WIDE.U32 R10, R10, 0x1000000, RZ ;  /* 0x010000000a0a7825 */ /* 0x000fe200078e00ff */
[----:B------:R-:W-:Y:S02]  /*03d0*/  LOP3.LUT R28, R7, R3, R5, 0xfe, !PT ;  /* 0x00000003071c7212 */ /* 0x000fe400078efe05 */
[----:B------:R-:W-:Y:S02]  /*03e0*/  LOP3.LUT R63, R63, R6, RZ, 0xfc, !PT ;  /* 0x000000063f3f7212 */ /* 0x000fe400078efcff */
[----:B------:R-:W-:Y:S02]  /*03f0*/  LOP3.LUT R33, R12, R8, R33, 0xfe, !PT ;  /* 0x000000080c217212 */ /* 0x000fe400078efe21 */
[----:B------:R-:W-:Y:S01]  /*0400*/  LOP3.LUT R5, R11, R9, R13, 0xfe, !PT ;  /* 0x000000090b057212 */ /* 0x000fe200078efe0d */
[----:B------:R-:W-:-:S04]  /*0410*/  IMAD.WIDE.U32 R6, R32, 0x100, RZ ;  /* 0x0000010020067825 */ /* 0x000fc800078e00ff */
[----:B------:R-:W-:-:S04]  /*0420*/  IMAD.WIDE.U32 R12, R34, 0x10000, RZ ;  /* 0x00010000220c7825 */ /* 0x000fc800078e00ff */
[----:B------:R-:W-:Y:S01]  /*0430*/  IMAD.WIDE.U32 R2, R36, 0x1000000, RZ ;  /* 0x0100000024027825 */ /* 0x000fe200078e00ff */
[----:B------:R-:W-:Y:S02]  /*0440*/  LOP3.LUT R53, R33, R10, RZ, 0xfc, !PT ;  /* 0x0000000a21357212 */ /* 0x000fe400078efcff */
[----:B------:R-:W-:Y:S02]  /*0450*/  LOP3.LUT R35, R12, R6, R35, 0xfe, !PT ;  /* 0x000000060c237212 */ /* 0x000fe400078efe23 */
[----:B------:R-:W-:Y:S01]  /*0460*/  LOP3.LUT R6, R3, R7, R13, 0xfe, !PT ;  /* 0x0000000703067212 */ /* 0x000fe200078efe0d */
[----:B------:R-:W-:-:S04]  /*0470*/  IMAD.WIDE.U32 R8, R37, 0x100, RZ ;  /* 0x0000010025087825 */ /* 0x000fc800078e00ff */
[----:B------:R-:W-:-:S04]  /*0480*/  IMAD.WIDE.U32 R10, R38, 0x10000, RZ ;  /* 0x00010000260a7825 */ /* 0x000fc800078e00ff */
[----:B------:R-:W-:Y:S01]  /*0490*/  IMAD.WIDE.U32 R12, R39, 0x1000000, RZ ;  /* 0x01000000270c7825 */ /* 0x000fe200078e00ff */
[----:B0-----:R-:W-:-:S03]  /*04a0*/  IADD3 R4, P0, PT, R4, UR4, RZ ;  /* 0x0000000404047c10 */ /* 0x001fc6000ff1e0ff */
[----:B------:R-:W-:Y:S01]  /*04b0*/  IMAD.U32 R26, R26, 0x10000, RZ ;  /* 0x000100001a1a7824 */ /* 0x000fe200078e00ff */
[----:B------:R-:W-:Y:S02]  /*04c0*/  LOP3.LUT R54, R13, R9, R11, 0xfe, !PT ;  /* 0x000000090d367212 */ /* 0x000fe400078efe0b */
[----:B------:R-:W-:Y:S02]  /*04d0*/  PRMT R31, R30, 0x6540, R31 ;  /* 0x000065401e1f7816 */ /* 0x000fe4000000001f */
[----:B------:R-:W-:Y:S01]  /*04e0*/  LOP3.LUT R27, R10, R8, R27, 0xfe, !PT ;  /* 0x000000080a1b7212 */ /* 0x000fe200078efe1b */
[----:B------:R-:W-:Y:S02]  /*04f0*/  IMAD.U32 R19, R19, 0x10000, RZ ;  /* 0x0001000013137824 */ /* 0x000fe400078e00ff */
[----:B------:R-:W-:Y:S02]  /*0500*/  IMAD.U32 R18, R18, 0x10000, RZ ;  /* 0x0001000012127824 */ /* 0x000fe400078e00ff */
[----:B------:R-:W-:Y:S01]  /*0510*/  IMAD.U32 R17, R17, 0x10000, RZ ;  /* 0x0001000011117824 */ /* 0x000fe200078e00ff */
[----:B------:R-:W-:Y:S01]  /*0520*/  LOP3.LUT R11, R27, R12, RZ, 0xfc, !PT ;  /* 0x0000000c1b0b7212 */ /* 0x000fe200078efcff */
[----:B------:R-:W-:Y:S01]  /*0530*/  IMAD.X R12, RZ, RZ, UR5, P0 ;  /* 0x00000005ff0c7e24 */ /* 0x000fe200080e06ff */
[----:B------:R-:W-:-:S02]  /*0540*/  LOP3.LUT R9, R28, R31, R26, 0xfe, !PT ;  /* 0x0000001f1c097212 */ /* 0x000fc400078efe1a */
[----:B------:R-:W-:-:S04]  /*0550*/  PRMT R22, R25, 0x6540, R22 ;  /* 0x0000654019167816 */ /* 0x000fc80000000016 */
[----:B------:R-:W-:Y:S02]  /*0560*/  LOP3.LUT R19, R5, R22, R19, 0xfe, !PT ;  /* 0x0000001605137212 */ /* 0x000fe400078efe13 */
[----:B------:R-:W-:-:S04]  /*0570*/  PRMT R3, R24, 0x6540, R23 ;  /* 0x0000654018037816 */ /* 0x000fc80000000017 */
[----:B------:R-:W-:Y:S02]  /*0580*/  LOP3.LUT R3, R6, R3, R18, 0xfe, !PT ;  /* 0x0000000306037212 */ /* 0x000fe400078efe12 */
[----:B------:R-:W-:Y:S01]  /*0590*/  PRMT R20, R21, 0x6540, R20 ;  /* 0x0000654015147816 */ /* 0x000fe20000000014 */
[----:B------:R-:W-:-:S03]  /*05a0*/  IMAD.SHL.U32 R16, R16, 0x1000000, RZ ;  /* 0x0100000010107824 */ /* 0x000fc600078e00ff */
[----:B------:R-:W-:Y:S01]  /*05b0*/  LOP3.LUT R54, R54, R20, R17, 0xfe, !PT ;  /* 0x0000001436367212 */ /* 0x000fe200078efe11 */
[----:B------:R-:W-:Y:S02]  /*05c0*/  IMAD.SHL.U32 R14, R14, 0x1000000, RZ ;  /* 0x010000000e0e7824 */ /* 0x000fe400078e00ff */
[----:B------:R-:W-:Y:S02]  /*05d0*/  IMAD.SHL.U32 R0, R0, 0x1000000, RZ ;  /* 0x0100000000007824 */ /* 0x000fe400078e00ff */
[----:B------:R-:W-:Y:S01]  /*05e0*/  IMAD.SHL.U32 R15, R15, 0x1000000, RZ ;  /* 0x010000000f0f7824 */ /* 0x000fe200078e00ff */
[----:B------:R-:W-:Y:S01]  /*05f0*/  LOP3.LUT R20, R9, R16, RZ, 0xfc, !PT ;  /* 0x0000001009147212 */ /* 0x000fe200078efcff */
[----:B------:R-:W-:Y:S01]  /*0600*/  IMAD.MOV.U32 R17, RZ, RZ, -0x80000000 ;  /* 0x80000000ff117424 */ /* 0x000fe200078e00ff */
[----:B------:R-:W-:Y:S01]  /*0610*/  LOP3.LUT R7, R35, R2, RZ, 0xfc, !PT ;  /* 0x0000000223077212 */ /* 0x000fe200078efcff */
[----:B------:R-:W-:Y:S01]  /*0620*/  IMAD.MOV.U32 R16, RZ, RZ, RZ ;  /* 0x000000ffff107224 */ /* 0x000fe200078e00ff */
[----:B------:R-:W-:Y:S01]  /*0630*/  LOP3.LUT R14, R19, R14, RZ, 0xfc, !PT ;  /* 0x0000000e130e7212 */ /* 0x000fe200078efcff */
[----:B------:R-:W-:Y:S01]  /*0640*/  IMAD.MOV.U32 R19, RZ, RZ, RZ ;  /* 0x000000ffff137224 */ /* 0x000fe200078e00ff */
[----:B------:R-:W-:-:S02]  /*0650*/  LOP3.LUT R10, R3, R0, RZ, 0xfc, !PT ;  /* 0x00000000030a7212 */ /* 0x000fc400078efcff */
[----:B------:R-:W-:Y:S02]  /*0660*/  CS2R R22, SRZ ;  /* 0x0000000000167805 */ /* 0x000fe4000001ff00 */
[----:B------:R-:W-:Y:S01]  /*0670*/  LOP3.LUT R54, R54, R15, RZ, 0xfc, !PT ;  /* 0x0000000f36367212 */ /* 0x000fe200078efcff */
[----:B------:R-:W-:Y:S01]  /*0680*/  IMAD.MOV.U32 R15, RZ, RZ, RZ ;  /* 0x000000ffff0f7224 */ /* 0x000fe200078e00ff */
[----:B------:R-:W-:Y:S01]  /*0690*/  PRMT R9, R4, 0x123, RZ ;  /* 0x0000012304097816 */ /* 0x000fe200000000ff */
[----:B------:R-:W-:Y:S01]  /*06a0*/  IMAD.MOV.U32 R21, RZ, RZ, RZ ;  /* 0x000000ffff157224 */ /* 0x000fe200078e00ff */
[----:B------:R-:W-:Y:S02]  /*06b0*/  PRMT R12, R12, 0x123, RZ ;  /* 0x000001230c0c7816 */ /* 0x000fe400000000ff */
[----:B------:R-:W-:Y:S01]  /*06c0*/  CS2R R24, SRZ ;  /* 0x0000000000187805 */ /* 0x000fe2000001ff00 */
[----:B------:R-:W-:Y:S01]  /*06d0*/  IMAD.MOV.U32 R26, RZ, RZ, RZ ;  /* 0x000000ffff1a7224 */ /* 0x000fe200078e00ff */
[----:B------:R-:W-:-:S02]  /*06e0*/  CS2R R30, SRZ ;  /* 0x00000000001e7805 */ /* 0x000fc4000001ff00 */
[----:B------:R-:W-:Y:S02]  /*06f0*/  CS2R R32, SRZ ;  /* 0x0000000000207805 */ /* 0x000fe4000001ff00 */
[----:B------:R-:W-:Y:S02]  /*0700*/  CS2R R34, SRZ ;  /* 0x0000000000227805 */ /* 0x000fe4000001ff00 */
[----:B------:R-:W-:Y:S02]  /*0710*/  CS2R R36, SRZ ;  /* 0x0000000000247805 */ /* 0x000fe4000001ff00 */
[----:B------:R-:W-:Y:S02]  /*0720*/  CS2R R38, SRZ ;  /* 0x0000000000267805 */ /* 0x000fe4000001ff00 */
[----:B------:R-:W-:Y:S01]  /*0730*/  CS2R R40, SRZ ;  /* 0x0000000000287805 */ /* 0x000fe2000001ff00 */
[----:B------:R-:W-:Y:S01]  /*0740*/  IMAD.MOV.U32 R8, RZ, RZ, RZ ;  /* 0x000000ffff087224 */ /* 0x000fe200078e00ff */
[----:B------:R-:W-:Y:S01]  /*0750*/  CS2R R4, SRZ ;  /* 0x0000000000047805 */ /* 0x000fe2000001ff00 */
[----:B------:R-:W-:Y:S01]  /*0760*/  IMAD.MOV.U32 R6, RZ, RZ, RZ ;  /* 0x000000ffff067224 */ /* 0x000fe200078e00ff */
[----:B------:R-:W-:Y:S01]  /*0770*/  CS2R R2, SRZ ;  /* 0x0000000000027805 */ /* 0x000fe2000001ff00 */
[----:B------:R-:W-:Y:S01]  /*0780*/  IMAD.MOV.U32 R0, RZ, RZ, RZ ;  /* 0x000000ffff007224 */ /* 0x000fe200078e00ff */
[----:B------:R-:W-:Y:S01]  /*0790*/  UMOV UR4, URZ ;  /* 0x000000ff00047c82 */ /* 0x000fe20008000000 */
[----:B------:R-:W-:-:S05]  /*07a0*/  UMOV UR5, URZ ;  /* 0x000000ff00057c82 */ /* 0x000fca0008000000 */
.L_x_0:
[----:B------:R-:W-:Y:S01]  /*07b0*/  LOP3.LUT R47, R29, R16, R53, 0x96, !PT ;  /* 0x000000101d2f7212 */ /* 0x000fe200078e9635 */
[----:B------:R-:W0:Y:S01]  /*07c0*/  LDCU.64 UR6, c[0x3][UR5] ;  /* 0x00c00000050677ac */ /* 0x000e220008000a00 */
[----:B------:R-:W-:Y:S02]  /*07d0*/  LOP3.LUT R48, R33, R24, R11, 0x96, !PT ;  /* 0x0000001821307212 */ /* 0x000fe400078e960b */
[----:B------:R-:W-:Y:S01]  /*07e0*/  LOP3.LUT R13, R35, R25, R12, 0x96, !PT ;  /* 0x00000019230d7212 */ /* 0x000fe200078e960c */
[----:B------:R-:W-:Y:S01]  /*07f0*/  UIADD3 UR4, UPT, UPT, UR4, 0x1, URZ ;  /* 0x0000000104047890 */ /* 0x000fe2000fffe0ff */
[----:B------:R-:W-:Y:S01]  /*0800*/  LOP3.LUT R47, R44, R47, R15, 0x96, !PT ;  /* 0x0000002f2c2f7212 */ /* 0x000fe200078e960f */
[----:B------:R-:W-:Y:S01]  /*0810*/  UIADD3 UR5, UPT, UPT, UR5, 0x8, URZ ;  /* 0x0000000805057890 */ /* 0x000fe2000fffe0ff */
[----:B------:R-:W-:Y:S01]  /*0820*/  LOP3.LUT R27, R31, R22, R7, 0x96, !PT ;  /* 0x000000161f1b7212 */ /* 0x000fe200078e9607 */
[----:B------:R-:W-:Y:S01]  /*0830*/  UISETP.NE.AND UP0, UPT, UR4, 0x18, UPT ;  /* 0x000000180400788c */ /* 0x000fe2000bf05270 */
[----:B------:R-:W-:-:S02]  /*0840*/  LOP3.LUT R48, R2, R48, R41, 0x96, !PT ;  /* 0x0000003002307212 */ /* 0x000fc400078e9629 */
[----:B------:R-:W-:Y:S02]  /*0850*/  LOP3.LUT R13, R0, R13, R45, 0x96, !PT ;  /* 0x0000000d000d7212 */ /* 0x000fe400078e962d */
[----:B------:R-:W-:Y:S02]  /*0860*/  SHF.L.W.U32.HI R46, R47, 0x1, R47 ;  /* 0x000000012f2e7819 */ /* 0x000fe40000010e2f */
[----:B------:R-:W-:Y:S02]  /*0870*/  LOP3.LUT R18, R67, R69, R63, 0x96, !PT ;  /* 0x0000004543127212 */ /* 0x000fe400078e963f */
[----:B------:R-:W-:Y:S02]  /*0880*/  LOP3.LUT R27, R6, R27, R39, 0x96, !PT ;  /* 0x0000001b061b7212 */ /* 0x000fe400078e9627 */
[----:B------:R-:W-:Y:S02]  /*0890*/  SHF.L.W.U32.HI R52, R48, 0x1, R48 ;  /* 0x0000000130347819 */ /* 0x000fe40000010e30 */
[----:B------:R-:W-:-:S02]  /*08a0*/  LOP3.LUT R59, R60, R51, R20, 0x96, !PT ;  /* 0x000000333c3b7212 */ /* 0x000fc400078e9614 */
[C---:B------:R-:W-:Y:S02]  /*08b0*/  LOP3.LUT R46, R13.reuse, R46, RZ, 0x3c, !PT ;  /* 0x0000002e0d2e7212 */ /* 0x040fe400078e3cff */
[----:B------:R-:W-:Y:S02]  /*08c0*/  SHF.L.W.U32.HI R50, R13, 0x1, R13 ;  /* 0x000000010d327819 */ /* 0x000fe40000010e0d */
[----:B------:R-:W-:Y:S02]  /*08d0*/  LOP3.LUT R57, R36, R26, R9, 0x96, !PT ;  /* 0x0000001a24397212 */ /* 0x000fe400078e9609 */
[----:B------:R-:W-:Y:S02]  /*08e0*/  LOP3.LUT R13, R37, R18, R65, 0x96, !PT ;  /* 0x00000012250d7212 */ /* 0x000fe400078e9641 */
[----:B------:R-:W-:Y:S02]  /*08f0*/  SHF.L.W.U32.HI R56, R27, 0x1, R27 ;  /* 0x000000011b387819 */ /* 0x000fe40000010e1b */
[----:B------:R-:W-:-:S02]  /*0900*/  LOP3.LUT R52, R47, R52, RZ, 0x3c, !PT ;  /* 0x000000342f347212 */ /* 0x000fc400078e3cff */
[----:B------:R-:W-:Y:S02]  /*0910*/  LOP3.LUT R59, R38, R59, R58, 0x96, !PT ;  /* 0x0000003b263b7212 */ /* 0x000fe400078e963a */
[----:B------:R-:W-:Y:S02]  /*0920*/  LOP3.LUT R47, R34, R23, R54, 0x96, !PT ;  /* 0x00000017222f7212 */ /* 0x000fe400078e9636 */
[----:B------:R-:W-:Y:S02]  /*0930*/  LOP3.LUT R57, R3, R57, R42, 0x96, !PT ;  /* 0x0000003903397212 */ /* 0x000fe400078e962a */
[C---:B------:R-:W-:Y:S02]  /*0940*/  LOP3.LUT R56, R13.reuse, R56, RZ, 0x3c, !PT ;  /* 0x000000380d387212 */ /* 0x040fe400078e3cff */
[----:B------:R-:W-:Y:S02]  /*0950*/  SHF.L.W.U32.HI R13, R13, 0x1, R13 ;  /* 0x000000010d0d7819 */ /* 0x000fe40000010e0d */
[----:B------:R-:W-:-:S02]  /*0960*/  LOP3.LUT R18, R59, R19, RZ, 0x3c, !PT ;  /* 0x000000133b127212 */ /* 0x000fc400078e3cff */
[----:B------:R-:W-:Y:S02]  /*0970*/  LOP3.LUT R61, R32, R21, R10, 0x96, !PT ;  /* 0x00000015203d7212 */ /* 0x000fe400078e960a */
[----:B------:R-:W-:Y:S02]  /*0980*/  LOP3.LUT R47, R4, R47, R43, 0x96, !PT ;  /* 0x0000002f042f7212 */ /* 0x000fe400078e962b */
[----:B------:R-:W-:Y:S02]  /*0990*/  LOP3.LUT R20, R57, R51, RZ, 0x3c, !PT ;  /* 0x0000003339147212 */ /* 0x000fe400078e3cff */
[----:B------:R-:W-:Y:S02]  /*09a0*/  LOP3.LUT R48, R48, R13, RZ, 0x3c, !PT ;  /* 0x0000000d30307212 */ /* 0x000fe400078e3cff */
[----:B------:R-:W-:Y:S02]  /*09b0*/  LOP3.LUT R55, R30, R19, R14, 0x96, !PT ;  /* 0x000000131e377212 */ /* 0x000fe400078e960e */
[----:B------:R-:W-:-:S02]  /*09c0*/  LOP3.LUT R13, R18, R57, R51, 0x90, !PT ;  /* 0x00000039120d7212 */ /* 0x000fc400078e9033 */
[----:B------:R-:W-:Y:S02]  /*09d0*/  LOP3.LUT R61, R5, R61, R40, 0x96, !PT ;  /* 0x0000003d053d7212 */ /* 0x000fe400078e9628 */
[----:B------:R-:W-:Y:S02]  /*09e0*/  LOP3.LUT R18, R20, R47, R26, 0x90, !PT ;  /* 0x0000002f14127212 */ /* 0x000fe400078e901a */
[----:B------:R-:W-:Y:S02]  /*09f0*/  LOP3.LUT R20, R47, R26, RZ, 0x3c, !PT ;  /* 0x0000001a2f147212 */ /* 0x000fe400078e3cff */
[----:B------:R-:W-:Y:S02]  /*0a00*/  LOP3.LUT R55, R8, R55, R17, 0x96, !PT ;  /* 0x0000003708377212 */ /* 0x000fe400078e9611 */
[----:B------:R-:W-:Y:S02]  /*0a10*/  LOP3.LUT R62, R61, R23, RZ, 0x3c, !PT ;  /* 0x000000173d3e7212 */ /* 0x000fe400078e3cff */
[----:B------:R-:W-:-:S02]  /*0a20*/  LOP3.LUT R20, R20, R61, R23, 0x90, !PT ;  /* 0x0000003d14147212 */ /* 0x000fc400078e9017 */
[----:B------:R-:W-:Y:S02]  /*0a30*/  LOP3.LUT R26, R13, R47, R26, 0x96, !PT ;  /* 0x0000002f0d1a7212 */ /* 0x000fe400078e961a */
[----:B------:R-:W-:Y:S02]  /*0a40*/  LOP3.LUT R23, R18, R61, R23, 0x96, !PT ;  /* 0x0000003d12177212 */ /* 0x000fe400078e9617 */
[----:B------:R-:W-:Y:S02]  /*0a50*/  LOP3.LUT R28, R55, R21, RZ, 0x3c, !PT ;  /* 0x00000015371c7212 */ /* 0x000fe400078e3cff */
[-CC-:B------:R-:W-:Y:S02]  /*0a60*/  LOP3.LUT R18, R62, R55.reuse, R21.reuse, 0x90, !PT ;  /* 0x000000373e127212 */ /* 0x180fe400078e9015 */
[----:B------:R-:W-:Y:S02]  /*0a70*/  LOP3.LUT R13, R61, R34, RZ, 0x3c, !PT ;  /* 0x000000223d0d7212 */ /* 0x000fe400078e3cff */
[----:B------:R-:W-:-:S02]  /*0a80*/  LOP3.LUT R21, R20, R55, R21, 0x96, !PT ;  /* 0x0000003714157212 */ /* 0x000fc400078e9615 */
[-CC-:B------:R-:W-:Y:S02]  /*0a90*/  LOP3.LUT R28, R28, R59.reuse, R19.reuse, 0x90, !PT ;  /* 0x0000003b1c1c7212 */ /* 0x180fe400078e9013 */
[----:B------:R-:W-:Y:S02]  /*0aa0*/  LOP3.LUT R20, R55, R32, RZ, 0x3c, !PT ;  /* 0x0000002037147212 */ /* 0x000fe400078e3cff */
[----:B------:R-:W-:Y:S02]  /*0ab0*/  LOP3.LUT R19, R18, R59, R19, 0x96, !PT ;  /* 0x0000003b12137212 */ /* 0x000fe400078e9613 */
[----:B------:R-:W-:Y:S02]  /*0ac0*/  LOP3.LUT R13, R13, R55, R32, 0x90, !PT ;  /* 0x000000370d0d7212 */ /* 0x000fe400078e9020 */
[----:B------:R-:W-:Y:S02]  /*0ad0*/  LOP3.LUT R18, R59, R30, RZ, 0x3c, !PT ;  /* 0x0000001e3b127212 */ /* 0x000fe400078e3cff */
[----:B------:R-:W-:-:S02]  /*0ae0*/  LOP3.LUT R20, R20, R59, R30, 0x90, !PT ;  /* 0x0000003b14147212 */ /* 0x000fc400078e901e */
[----:B------:R-:W-:Y:S02]  /*0af0*/  LOP3.LUT R30, R13, R59, R30, 0x96, !PT ;  /* 0x0000003b0d1e7212 */ /* 0x000fe400078e961e */
[----:B------:R-:W-:Y:S02]  /*0b00*/  LOP3.LUT R13, R18, R57, R60, 0x90, !PT ;  /* 0x00000039120d7212 */ /* 0x000fe400078e903c */
[----:B------:R-:W-:Y:S02]  /*0b10*/  LOP3.LUT R18, R57, R60, RZ, 0x3c, !PT ;  /* 0x0000003c39127212 */ /* 0x000fe400078e3cff */
[----:B------:R-:W-:Y:S02]  /*0b20*/  LOP3.LUT R50, R27, R50, RZ, 0x3c, !PT ;  /* 0x000000321b327212 */ /* 0x000fe400078e3cff */
[----:B------:R-:W-:Y:S02]  /*0b30*/  LOP3.LUT R27, R47, R36, RZ, 0x3c, !PT ;  /* 0x000000242f1b7212 */ /* 0x000fe400078e3cff */
[----:B------:R-:W-:-:S02]  /*0b40*/  LOP3.LUT R18, R18, R47, R36, 0x90, !PT ;  /* 0x0000002f12127212 */ /* 0x000fc400078e9024 */
[-CC-:B------:R-:W-:Y:S02]  /*0b50*/  LOP3.LUT R27, R27, R61.reuse, R34.reuse, 0x90, !PT ;  /* 0x0000003d1b1b7212 */ /* 0x180fe400078e9022 */
[----:B------:R-:W-:Y:S02]  /*0b60*/  LOP3.LUT R34, R18, R61, R34, 0x96, !PT ;  /* 0x0000003d12227212 */ /* 0x000fe400078e9622 */
[----:B------:R-:W-:Y:S02]  /*0b70*/  LOP3.LUT R18, R61, R43, RZ, 0x3c, !PT ;  /* 0x0000002b3d127212 */ /* 0x000fe400078e3cff */
[----:B------:R-:W-:Y:S02]  /*0b80*/  LOP3.LUT R51, R28, R57, R51, 0x96, !PT ;  /* 0x000000391c337212 */ /* 0x000fe400078e9633 */
[----:B------:R-:W-:Y:S02]  /*0b90*/  LOP3.LUT R28, R55, R40, RZ, 0x3c, !PT ;  /* 0x00000028371c7212 */ /* 0x000fe400078e3cff */
[----:B------:R-:W-:-:S02]  /*0ba0*/  LOP3.LUT R18, R18, R55, R40, 0x90, !PT ;  /* 0x0000003712127212 */ /* 0x000fc400078e9028 */
[----:B------:R-:W-:Y:S02]  /*0bb0*/  LOP3.LUT R36, R13, R47, R36, 0x96, !PT ;  /* 0x0000002f0d247212 */ /* 0x000fe400078e9624 */
[--C-:B------:R-:W-:Y:S02]  /*0bc0*/  LOP3.LUT R28, R28, R59, R17.reuse, 0x90, !PT ;  /* 0x0000003b1c1c7212 */ /* 0x100fe400078e9011 */
[----:B------:R-:W-:Y:S02]  /*0bd0*/  LOP3.LUT R13, R59, R17, RZ, 0x3c, !PT ;  /* 0x000000113b0d7212 */ /* 0x000fe400078e3cff */
[----:B------:R-:W-:Y:S02]  /*0be0*/  LOP3.LUT R17, R18, R59, R17, 0x96, !PT ;  /* 0x0000003b12117212 */ /* 0x000fe400078e9611 */
[----:B------:R-:W-:Y:S02]  /*0bf0*/  LOP3.LUT R18, R47, R42, RZ, 0x3c, !PT ;  /* 0x0000002a2f127212 */ /* 0x000fe400078e3cff */
[----:B------:R-:W-:-:S02]  /*0c00*/  LOP3.LUT R49, R57, R58, RZ, 0x3c, !PT ;  /* 0x0000003a39317212 */ /* 0x000fc400078e3cff */
[----:B------:R-:W-:Y:S02]  /*0c10*/  LOP3.LUT R32, R27, R55, R32, 0x96, !PT ;  /* 0x000000371b207212 */ /* 0x000fe400078e9620 */
[----:B------:R-:W-:Y:S02]  /*0c20*/  LOP3.LUT R13, R13, R57, R58, 0x90, !PT ;  /* 0x000000390d0d7212 */ /* 0x000fe400078e903a */
[----:B------:R-:W-:Y:S02]  /*0c30*/  LOP3.LUT R27, R18, R61, R43, 0x90, !PT ;  /* 0x0000003d121b7212 */ /* 0x000fe400078e902b */
[-CC-:B------:R-:W-:Y:S02]  /*0c40*/  LOP3.LUT R18, R49, R47.reuse, R42.reuse, 0x90, !PT ;  /* 0x0000002f31127212 */ /* 0x180fe400078e902a */
[----:B------:R-:W-:Y:S02]  /*0c50*/  LOP3.LUT R42, R13, R47, R42, 0x96, !PT ;  /* 0x0000002f0d2a7212 */ /* 0x000fe400078e962a */
[----:B------:R-:W-:-:S02]  /*0c60*/  LOP3.LUT R40, R27, R55, R40, 0x96, !PT ;  /* 0x000000371b287212 */ /* 0x000fc400078e9628 */
[----:B------:R-:W-:Y:S02]  /*0c70*/  LOP3.LUT R13, R50, R24, RZ, 0x3c, !PT ;  /* 0x00000018320d7212 */ /* 0x000fe400078e3cff */
[----:B------:R-:W-:Y:S02]  /*0c80*/  LOP3.LUT R27, R52, R22, RZ, 0x3c, !PT ;  /* 0x00000016341b7212 */ /* 0x000fe400078e3cff */
[----:B------:R-:W-:Y:S02]  /*0c90*/  LOP3.LUT R13, R13, R52, R22, 0x90, !PT ;  /* 0x000000340d0d7212 */ /* 0x000fe400078e9016 */
[----:B------:R-:W-:Y:S02]  /*0ca0*/  LOP3.LUT R27, R27, R56, R16, 0x90, !PT ;  /* 0x000000381b1b7212 */ /* 0x000fe400078e9010 */
[----:B------:R-:W-:Y:S02]  /*0cb0*/  LOP3.LUT R43, R18, R61, R43, 0x96, !PT ;  /* 0x0000003d122b7212 */ /* 0x000fe400078e962b */
[----:B------:R-:W-:-:S02]  /*0cc0*/  LOP3.LUT R18, R56, R16, RZ, 0x3c, !PT ;  /* 0x0000001038127212 */ /* 0x000fc400078e3cff */
[----:B------:R-:W-:Y:S02]  /*0cd0*/  LOP3.LUT R16, R13, R56, R16, 0x96, !PT ;  /* 0x000000380d107212 */ /* 0x000fe400078e9610 */
[----:B------:R-:W-:Y:S02]  /*0ce0*/  LOP3.LUT R49, R48, R25, RZ, 0x3c, !PT ;  /* 0x0000001930317212 */ /* 0x000fe400078e3cff */
[-CC-:B------:R-:W-:Y:S02]  /*0cf0*/  LOP3.LUT R13, R27, R46.reuse, R69.reuse, 0x96, !PT ;  /* 0x0000002e1b0d7212 */ /* 0x180fe400078e9645 */
[----:B------:R-:W-:Y:S02]  /*0d00*/  LOP3.LUT R27, R46, R69, RZ, 0x3c, !PT ;  /* 0x000000452e1b7212 */ /* 0x000fe400078e3cff */
[----:B------:R-:W-:Y:S01]  /*0d10*/  LOP3.LUT R18, R18, R46, R69, 0x90, !PT ;  /* 0x0000002e12127212 */ /* 0x000fe200078e9045 */
[----:B------:R-:W-:Y:S01]  /*0d20*/  IMAD.MOV.U32 R69, RZ, RZ, R13 ;  /* 0x000000ffff457224 */ /* 0x000fe200078e000d */
[----:B------:R-:W-:-:S02]  /*0d30*/  LOP3.LUT R49, R49, R50, R24, 0x90, !PT ;  /* 0x0000003231317212 */ /* 0x000fc400078e9018 */
[-CC-:B------:R-:W-:Y:S02]  /*0d40*/  LOP3.LUT R27, R27, R48.reuse, R25.reuse, 0x90, !PT ;  /* 0x000000301b1b7212 */ /* 0x180fe400078e9019 */
[----:B------:R-:W-:Y:S02]  /*0d50*/  LOP3.LUT R25, R18, R48, R25, 0x96, !PT ;  /* 0x0000003012197212 */ /* 0x000fe400078e9619 */
[-C--:B------:R-:W-:Y:S02]  /*0d60*/  LOP3.LUT R22, R49, R52.reuse, R22, 0x96, !PT ;  /* 0x0000003431167212 */ /* 0x080fe400078e9616 */
[----:B------:R-:W-:Y:S02]  /*0d70*/  LOP3.LUT R18, R50, R33, RZ, 0x3c, !PT ;  /* 0x0000002132127212 */ /* 0x000fe400078e3cff */
[----:B------:R-:W-:Y:S02]  /*0d80*/  LOP3.LUT R49, R52, R31, RZ, 0x3c, !PT ;  /* 0x0000001f34317212 */ /* 0x000fe400078e3cff */
[----:B------:R-:W-:-:S02]  /*0d90*/  LOP3.LUT R18, R18, R52, R31, 0x90, !PT ;  /* 0x0000003412127212 */ /* 0x000fc400078e901f */
[--C-:B------:R-:W-:Y:S02]  /*0da0*/  LOP3.LUT R49, R49, R56, R29.reuse, 0x90, !PT ;  /* 0x0000003831317212 */ /* 0x100fe400078e901d */
[----:B------:R-:W-:Y:S02]  /*0db0*/  LOP3.LUT R24, R27, R50, R24, 0x96, !PT ;  /* 0x000000321b187212 */ /* 0x000fe400078e9618 */
[----:B------:R-:W-:Y:S02]  /*0dc0*/  LOP3.LUT R63, R46, R63, RZ, 0x3c, !PT ;  /* 0x0000003f2e3f7212 */ /* 0x000fe400078e3cff */
[----:B------:R-:W-:Y:S02]  /*0dd0*/  LOP3.LUT R27, R56, R29, RZ, 0x3c, !PT ;  /* 0x0000001d381b7212 */ /* 0x000fe400078e3cff */
[----:B------:R-:W-:Y:S02]  /*0de0*/  LOP3.LUT R29, R18, R56, R29, 0x96, !PT ;  /* 0x00000038121d7212 */ /* 0x000fe400078e961d */
[----:B------:R-:W-:-:S02]  /*0df0*/  LOP3.LUT R28, R28, R57, R58, 0x96, !PT ;  /* 0x000000391c1c7212 */ /* 0x000fc400078e963a */
[-C--:B------:R-:W-:Y:S02]  /*0e00*/  LOP3.LUT R18, R49, R46.reuse, R67, 0x96, !PT ;  /* 0x0000002e31127212 */ /* 0x080fe400078e9643 */
[----:B------:R-:W-:Y:S02]  /*0e10*/  LOP3.LUT R49, R46, R67, RZ, 0x3c, !PT ;  /* 0x000000432e317212 */ /* 0x000fe400078e3cff */
[----:B------:R-:W-:Y:S02]  /*0e20*/  LOP3.LUT R58, R48, R35, RZ, 0x3c, !PT ;  /* 0x00000023303a7212 */ /* 0x000fe400078e3cff */
[----:B------:R-:W-:Y:S02]  /*0e30*/  SHF.L.W.U32.HI R63, R63, 0x3, R63 ;  /* 0x000000033f3f7819 */ /* 0x000fe40000010e3f */
[----:B------:R-:W-:Y:S02]  /*0e40*/  LOP3.LUT R27, R27, R46, R67, 0x90, !PT ;  /* 0x0000002e1b1b7212 */ /* 0x000fe400078e9043 */
[----:B------:R-:W-:-:S02]  /*0e50*/  LOP3.LUT R58, R58, R50, R33, 0x90, !PT ;  /* 0x000000323a3a7212 */ /* 0x000fc400078e9021 */
[-C--:B------:R-:W-:Y:S02]  /*0e60*/  LOP3.LUT R49, R49, R48.reuse, R35, 0x90, !PT ;  /* 0x0000003031317212 */ /* 0x080fe400078e9023 */
[----:B------:R-:W-:Y:S02]  /*0e70*/  SHF.L.W.U32.HI R63, R63, 0xa, R63 ;  /* 0x0000000a3f3f7819 */ /* 0x000fe40000010e3f */
[----:B------:R-:W-:Y:S02]  /*0e80*/  LOP3.LUT R35, R27, R48, R35, 0x96, !PT ;  /* 0x000000301b237212 */ /* 0x000fe400078e9623 */
[----:B------:R-:W-:Y:S02]  /*0e90*/  LOP3.LUT R27, R50, R41, RZ, 0x3c, !PT ;  /* 0x00000029321b7212 */ /* 0x000fe400078e3cff */
[----:B------:R-:W-:Y:S02]  /*0ea0*/  LOP3.LUT R31, R58, R52, R31, 0x96, !PT ;  /* 0x000000343a1f7212 */ /* 0x000fe400078e961f */
[----:B------:R-:W-:-:S02]  /*0eb0*/  SHF.L.W.U32.HI R63, R63, 0x15, R63 ;  /* 0x000000153f3f7819 */ /* 0x000fc40000010e3f */
[----:B------:R-:W-:Y:S02]  /*0ec0*/  LOP3.LUT R58, R52, R39, RZ, 0x3c, !PT ;  /* 0x00000027343a7212 */ /* 0x000fe400078e3cff */
[----:B------:R-:W-:Y:S02]  /*0ed0*/  LOP3.LUT R27, R27, R52, R39, 0x90, !PT ;  /* 0x000000341b1b7212 */ /* 0x000fe400078e9027 */
[----:B------:R-:W-:Y:S02]  /*0ee0*/  LOP3.LUT R33, R49, R50, R33, 0x96, !PT ;  /* 0x0000003231217212 */ /* 0x000fe400078e9621 */
[----:B------:R-:W-:Y:S02]  /*0ef0*/  SHF.L.W.U32.HI R63, R63, 0x4, R63 ;  /* 0x000000043f3f7819 */ /* 0x000fe40000010e3f */
[----:B------:R-:W-:Y:S02]  /*0f00*/  LOP3.LUT R58, R58, R56, R15, 0x90, !PT ;  /* 0x000000383a3a7212 */ /* 0x000fe400078e900f */
[----:B------:R-:W-:-:S02]  /*0f10*/  LOP3.LUT R49, R56, R15, RZ, 0x3c, !PT ;  /* 0x0000000f38317212 */ /* 0x000fc400078e3cff */
[----:B------:R-:W-:Y:S02]  /*0f20*/  LOP3.LUT R15, R27, R56, R15, 0x96, !PT ;  /* 0x000000381b0f7212 */ /* 0x000fe400078e960f */
[----:B------:R-:W-:Y:S02]  /*0f30*/  LOP3.LUT R27, R48, R45, RZ, 0x3c, !PT ;  /* 0x0000002d301b7212 */ /* 0x000fe400078e3cff */
[----:B------:R-:W-:Y:S02]  /*0f40*/  SHF.L.W.U32.HI R63, R63, 0x17, R63 ;  /* 0x000000173f3f7819 */ /* 0x000fe40000010e3f */
[----:B------:R-:W-:Y:S02]  /*0f50*/  LOP3.LUT R27, R27, R50, R41, 0x90, !PT ;  /* 0x000000321b1b7212 */ /* 0x000fe400078e9029 */
[----:B------:R-:W-:Y:S02]  /*0f60*/  SHF.L.W.U32.HI R63, R63, 0xe, R63 ;  /* 0x0000000e3f3f7819 */ /* 0x000fe40000010e3f */
[----:B------:R-:W-:-:S02]  /*0f70*/  LOP3.LUT R39, R27, R52, R39, 0x96, !PT ;  /* 0x000000341b277212 */ /* 0x000fc400078e9627 */
[-C--:B------:R-:W-:Y:S02]  /*0f80*/  LOP3.LUT R27, R58, R46.reuse, R65, 0x96, !PT ;  /* 0x0000002e3a1b7212 */ /* 0x080fe400078e9641 */
[----:B------:R-:W-:Y:S02]  /*0f90*/  SHF.L.W.U32.HI R63, R63, 0x9, R63 ;  /* 0x000000093f3f7819 */ /* 0x000fe40000010e3f */
[----:B------:R-:W-:Y:S02]  /*0fa0*/  LOP3.LUT R58, R46, R65, RZ, 0x3c, !PT ;  /* 0x000000412e3a7212 */ /* 0x000fe400078e3cff */
[----:B------:R-:W-:Y:S02]  /*0fb0*/  LOP3.LUT R49, R49, R46, R65, 0x90, !PT ;  /* 0x0000002e31317212 */ /* 0x000fe400078e9041 */
[----:B------:R-:W-:Y:S02]  /*0fc0*/  SHF.L.W.U32.HI R63, R63, 0x8, R63 ;  /* 0x000000083f3f7819 */ /* 0x000fe40000010e3f */
[----:B------:R-:W-:-:S02]  /*0fd0*/  LOP3.LUT R58, R58, R48, R45, 0x90, !PT ;  /* 0x000000303a3a7212 */ /* 0x000fc400078e902d */
[----:B------:R-:W-:Y:S02]  /*0fe0*/  LOP3.LUT R45, R49, R48, R45, 0x96, !PT ;  /* 0x00000030312d7212 */ /* 0x000fe400078e962d */
[----:B------:R-:W-:Y:S02]  /*0ff0*/  LOP3.LUT R49, R50, R2, RZ, 0x3c, !PT ;  /* 0x0000000232317212 */ /* 0x000fe400078e3cff */
[----:B------:R-:W-:Y:S02]  /*1000*/  SHF.L.W.U32.HI R63, R63, 0xb, R63 ;  /* 0x0000000b3f3f7819 */ /* 0x000fe40000010e3f */
[----:B------:R-:W-:Y:S02]  /*1010*/  LOP3.LUT R65, R52, R6, RZ, 0x3c, !PT ;  /* 0x0000000634417212 */ /* 0x000fe400078e3cff */
[----:B------:R-:W-:Y:S02]  /*1020*/  LOP3.LUT R49, R49, R52, R6, 0x90, !PT ;  /* 0x0000003431317212 */ /* 0x000fe400078e9006 */
[----:B------:R-:W-:-:S02]  /*1030*/  SHF.L.W.U32.HI R63, R63, 0x12, R63 ;  /* 0x000000123f3f7819 */ /* 0x000fc40000010e3f */
[----:B------:R-:W-:Y:S02]  /*1040*/  LOP3.LUT R20, R20, R57, R60, 0x96, !PT ;  /* 0x0000003914147212 */ /* 0x000fe400078e963c */
[----:B------:R-:W-:Y:S02]  /*1050*/  LOP3.LUT R41, R58, R50, R41, 0x96, !PT ;  /* 0x000000323a297212 */ /* 0x000fe400078e9629 */
[--C-:B------:R-:W-:Y:S02]  /*1060*/  LOP3.LUT R60, R65, R56, R44.reuse, 0x90, !PT ;  /* 0x00000038413c7212 */ /* 0x100fe400078e902c */
[----:B------:R-:W-:Y:S02]  /*1070*/  LOP3.LUT R58, R56, R44, RZ, 0x3c, !PT ;  /* 0x0000002c383a7212 */ /* 0x000fe400078e3cff */
[----:B------:R-:W-:Y:S02]  /*1080*/  LOP3.LUT R44, R49, R56, R44, 0x96, !PT ;  /* 0x00000038312c7212 */ /* 0x000fe400078e962c */
[----:B------:R-:W-:-:S02]  /*1090*/  LOP3.LUT R49, R50, R11, RZ, 0x3c, !PT ;  /* 0x0000000b32317212 */ /* 0x000fc400078e3cff */
[----:B------:R-:W-:Y:S02]  /*10a0*/  SHF.L.W.U32.HI R63, R63, 0x1d, R63 ;  /* 0x0000001d3f3f7819 */ /* 0x000fe40000010e3f */
[----:B------:R-:W-:Y:S02]  /*10b0*/  LOP3.LUT R49, R49, R52, R7, 0x90, !PT ;  /* 0x0000003431317212 */ /* 0x000fe400078e9007 */
[----:B------:R-:W-:Y:S02]  /*10c0*/  LOP3.LUT R62, R52, R7, RZ, 0x3c, !PT ;  /* 0x00000007343e7212 */ /* 0x000fe400078e3cff */
[----:B------:R-:W-:Y:S02]  /*10d0*/  SHF.L.W.U32.HI R65, R63, 0xc, R63 ;  /* 0x0000000c3f417819 */ /* 0x000fe40000010e3f */
[----:B------:R-:W-:Y:S02]  /*10e0*/  LOP3.LUT R54, R61, R54, RZ, 0x3c, !PT ;  /* 0x000000363d367212 */ /* 0x000fe400078e3cff */
[----:B------:R-:W-:-:S02]  /*10f0*/  LOP3.LUT R64, R47, R9, RZ, 0x3c, !PT ;  /* 0x000000092f407212 */ /* 0x000fc400078e3cff */
[-CC-:B------:R-:W-:Y:S02]  /*1100*/  LOP3.LUT R63, R62, R56.reuse, R53.reuse, 0x90, !PT ;  /* 0x000000383e3f7212 */ /* 0x180fe400078e9035 */
[-CC-:B------:R-:W-:Y:S02]  /*1110*/  LOP3.LUT R49, R49, R56.reuse, R53.reuse, 0x96, !PT ;  /* 0x0000003831317212 */ /* 0x180fe400078e9635 */
[----:B------:R-:W-:Y:S02]  /*1120*/  LOP3.LUT R67, R65, R56, R53, 0x6, !PT ;  /* 0x0000003841437212 */ /* 0x000fe400078e0635 */
[----:B------:R-:W-:Y:S02]  /*1130*/  LOP3.LUT R56, R54, R47, R9, 0x6, !PT ;  /* 0x0000002f36387212 */ /* 0x000fe400078e0609 */
[----:B------:R-:W-:Y:S02]  /*1140*/  LOP3.LUT R9, R64, R59, R14, 0x96, !PT ;  /* 0x0000003b40097212 */ /* 0x000fe400078e960e */
[----:B------:R-:W-:-:S02]  /*1150*/  LOP3.LUT R64, R61, R4, RZ, 0x3c, !PT ;  /* 0x000000043d407212 */ /* 0x000fc400078e3cff */
[C---:B------:R-:W-:Y:S02]  /*1160*/  LOP3.LUT R53, R55.reuse, R10, RZ, 0x3c, !PT ;  /* 0x0000000a37357212 */ /* 0x040fe400078e3cff */
[-CC-:B------:R-:W-:Y:S02]  /*1170*/  LOP3.LUT R62, R54, R55.reuse, R10.reuse, 0x90, !PT ;  /* 0x00000037363e7212 */ /* 0x180fe400078e900a */
[----:B------:R-:W-:Y:S02]  /*1180*/  LOP3.LUT R10, R56, R55, R10, 0x96, !PT ;  /* 0x00000037380a7212 */ /* 0x000fe400078e960a */
[----:B------:R-:W-:Y:S02]  /*1190*/  LOP3.LUT R56, R55, R5, RZ, 0x3c, !PT ;  /* 0x0000000537387212 */ /* 0x000fe400078e3cff */
[----:B------:R-:W-:Y:S02]  /*11a0*/  LOP3.LUT R64, R64, R55, R5, 0x90, !PT ;  /* 0x0000003740407212 */ /* 0x000fe400078e9005 */
[----:B------:R-:W-:-:S02]  /*11b0*/  LOP3.LUT R53, R53, R59, R14, 0x90, !PT ;  /* 0x0000003b35357212 */ /* 0x000fc400078e900e */
[-C--:B------:R-:W-:Y:S02]  /*11c0*/  LOP3.LUT R14, R62, R59.reuse, R14, 0x96, !PT ;  /* 0x0000003b3e0e7212 */ /* 0x080fe400078e960e */
[-CC-:B------:R-:W-:Y:S02]  /*11d0*/  LOP3.LUT R56, R56, R59.reuse, R8.reuse, 0x90, !PT ;  /* 0x0000003b38387212 */ /* 0x180fe400078e9008 */
[----:B------:R-:W-:Y:S02]  /*11e0*/  LOP3.LUT R62, R59, R8, RZ, 0x3c, !PT ;  /* 0x000000083b3e7212 */ /* 0x000fe400078e3cff */
[----:B------:R-:W-:Y:S02]  /*11f0*/  LOP3.LUT R8, R64, R59, R8, 0x96, !PT ;  /* 0x0000003b40087212 */ /* 0x000fe400078e9608 */
[----:B------:R-:W-:Y:S02]  /*1200*/  LOP3.LUT R59, R48, R12, RZ, 0x3c, !PT ;  /* 0x0000000c303b7212 */ /* 0x000fe400078e3cff */
[----:B------:R-:W-:-:S02]  /*1210*/  LOP3.LUT R62, R62, R57, R38, 0x90, !PT ;  /* 0x000000393e3e7212 */ /* 0x000fc400078e9026 */
[----:B------:R-:W-:Y:S02]  /*1220*/  LOP3.LUT R59, R59, R50, R11, 0x90, !PT ;  /* 0x000000323b3b7212 */ /* 0x000fe400078e900b */
[----:B0-----:R-:W-:Y:S02]  /*1230*/  LOP3.LUT R63, R65, UR6, R63, 0x96, !PT ;  /* 0x00000006413f7c12 */ /* 0x001fe4000f8e963f */
[----:B------:R-:W-:Y:S02]  /*1240*/  LOP3.LUT R7, R59, R52, R7, 0x96, !PT ;  /* 0x000000343b077212 */ /* 0x000fe400078e9607 */
[----:B------:R-:W-:-:S04]  /*1250*/  LOP3.LUT R59, R48, R0, RZ, 0x3c, !PT ;  /* 0x00000000303b7212 */ /* 0x000fc800078e3cff */
[----:B------:R-:W-:-:S04]  /*1260*/  LOP3.LUT R59, R59, R50, R2, 0x90, !PT ;  /* 0x000000323b3b7212 */ /* 0x000fc800078e9002 */
[----:B------:R-:W-:Y:S02]  /*1270*/  LOP3.LUT R6, R59, R52, R6, 0x96, !PT ;  /* 0x000000343b067212 */ /* 0x000fe400078e9606 */
[----:B------:R-:W-:-:S04]  /*1280*/  LOP3.LUT R52, R47, R3, RZ, 0x3c, !PT ;  /* 0x000000032f347212 */ /* 0x000fc800078e3cff */
[----:B------:R-:W-:-:S04]  /*1290*/  LOP3.LUT R52, R52, R61, R4, 0x90, !PT ;  /* 0x0000003d34347212 */ /* 0x000fc800078e9004 */
[----:B------:R-:W-:Y:S02]  /*12a0*/  LOP3.LUT R5, R52, R55, R5, 0x96, !PT ;  /* 0x0000003734057212 */ /* 0x000fe400078e9605 */
[----:B------:R-:W-:Y:S02]  /*12b0*/  LOP3.LUT R55, R56, R57, R38, 0x96, !PT ;  /* 0x0000003938377212 */ /* 0x000fe400078e9626 */
[----:B------:R-:W-:Y:S02]  /*12c0*/  LOP3.LUT R38, R57, R38, RZ, 0x3c, !PT ;  /* 0x0000002639267212 */ /* 0x000fe400078e3cff */
[----:B------:R-:W-:Y:S02]  /*12d0*/  LOP3.LUT R57, R46, R37, RZ, 0x3c, !PT ;  /* 0x000000252e397212 */ /* 0x000fe400078e3cff */
[----:B------:R-:W-:Y:S02]  /*12e0*/  LOP3.LUT R38, R38, R47, R3, 0x90, !PT ;  /* 0x0000002f26267212 */ /* 0x000fe400078e9003 */
[----:B------:R-:W-:Y:S01]  /*12f0*/  LOP3.LUT R52, R60, R46, R37, 0x96, !PT ;  /* 0x0000002e3c347212 */ /* 0x000fe200078e9625 */
[----:B------:R-:W-:Y:S01]  /*1300*/  IMAD.MOV.U32 R60, RZ, RZ, R20 ;  /* 0x000000ffff3c7224 */ /* 0x000fe200078e0014 */
[----:B------:R-:W-:-:S02]  /*1310*/  LOP3.LUT R4, R38, R61, R4, 0x96, !PT ;  /* 0x0000003d26047212 */ /* 0x000fc400078e9604 */
[----:B------:R-:W-:Y:S01]  /*1320*/  LOP3.LUT R37, R58, R46, R37, 0x90, !PT ;  /* 0x0000002e3a257212 */ /* 0x000fe200078e9025 */
[----:B------:R-:W-:Y:S01]  /*1330*/  IMAD.MOV.U32 R58, RZ, RZ, R28 ;  /* 0x000000ffff3a7224 */ /* 0x000fe200078e001c */
[-C--:B------:R-:W-:Y:S01]  /*1340*/  LOP3.LUT R38, R65, R48.reuse, R12, 0x90, !PT ;  /* 0x0000003041267212 */ /* 0x080fe200078e900c */
[----:B------:R-:W-:Y:S01]  /*1350*/  IMAD.MOV.U32 R65, RZ, RZ, R27 ;  /* 0x000000ffff417224 */ /* 0x000fe200078e001b */
[----:B------:R-:W-:Y:S01]  /*1360*/  LOP3.LUT R46, R53, UR7, RZ, 0x3c, !PT ;  /* 0x00000007352e7c12 */ /* 0x000fe2000f8e3cff */
[----:B------:R-:W-:Y:S01]  /*1370*/  IMAD.MOV.U32 R53, RZ, RZ, R49 ;  /* 0x000000ffff357224 */ /* 0x000fe200078e0031 */
[-CC-:B------:R-:W-:Y:S02]  /*1380*/  LOP3.LUT R57, R57, R48.reuse, R0.reuse, 0x90, !PT ;  /* 0x0000003039397212 */ /* 0x180fe400078e9000 */
[----:B------:R-:W-:Y:S01]  /*1390*/  LOP3.LUT R0, R37, R48, R0, 0x96, !PT ;  /* 0x0000003025007212 */ /* 0x000fe200078e9600 */
[----:B------:R-:W-:Y:S01]  /*13a0*/  IMAD.MOV.U32 R20, RZ, RZ, R46 ;  /* 0x000000ffff147224 */ /* 0x000fe200078e002e */
[----:B------:R-:W-:Y:S01]  /*13b0*/  LOP3.LUT R11, R38, R50, R11, 0x96, !PT ;  /* 0x00000032260b7212 */ /* 0x000fe200078e960b */
[----:B------:R-:W-:Y:S01]  /*13c0*/  IMAD.MOV.U32 R38, RZ, RZ, R55 ;  /* 0x000000ffff267224 */ /* 0x000fe200078e0037 */
[----:B------:R-:W-:Y:S01]  /*13d0*/  LOP3.LUT R12, R67, R48, R12, 0x96, !PT ;  /* 0x00000030430c7212 */ /* 0x000fe200078e960c */
[----:B------:R-:W-:Y:S01]  /*13e0*/  IMAD.MOV.U32 R67, RZ, RZ, R18 ;  /* 0x000000ffff437224 */ /* 0x000fe200078e0012 */
[----:B------:R-:W-:Y:S01]  /*13f0*/  LOP3.LUT R3, R62, R47, R3, 0x96, !PT ;  /* 0x0000002f3e037212 */ /* 0x000fe200078e9603 */
[----:B------:R-:W-:Y:S01]  /*1400*/  IMAD.MOV.U32 R37, RZ, RZ, R52 ;  /* 0x000000ffff257224 */ /* 0x000fe200078e0034 */
[----:B------:R-:W-:Y:S01]  /*1410*/  LOP3.LUT R2, R57, R50, R2, 0x96, !PT ;  /* 0x0000003239027212 */ /* 0x000fe200078e9602 */
[----:B------:R-:W-:Y:S06]  /*1420*/  BRA.U UP0, `(.L_x_0) ;  /* 0xfffffff100e07547 */ /* 0x000fec000b83ffff */
[--C-:B------:R-:W-:Y:S01]  /*1430*/  SHF.R.U32.HI R3, RZ, 0x10, R14.reuse ;  /* 0x00000010ff037819 */ /* 0x100fe2000001160e */
[----:B------:R-:W-:Y:S01]  /*1440*/  BSSY.RECONVERGENT B0, `(.L_x_1) ;  /* 0x0000040000007945 */ /* 0x000fe20003800200 */
[--C-:B------:R-:W-:Y:S01]  /*1450*/  SHF.R.U32.HI R0, RZ, 0x18, R14.reuse ;  /* 0x00000018ff007819 */ /* 0x100fe2000001160e */
[----:B------:R-:W0:Y:S01]  /*1460*/  LDCU.64 UR4, c[0x0][0x388] ;  /* 0x00007100ff0477ac */ /* 0x000e220008000a00 */
[--C-:B------:R-:W-:Y:S02]  /*1470*/  SHF.R.U32.HI R5, RZ, 0x8, R14.reuse ;  /* 0x00000008ff057819 */ /* 0x100fe4000001160e */
[C-C-:B------:R-:W-:Y:S02]  /*1480*/  SHF.R.U64 R9, R53.reuse, 0x10, R14.reuse ;  /* 0x0000001035097819 */ /* 0x140fe4000000120e */
[C-C-:B------:R-:W-:Y:S02]  /*1490*/  SHF.R.U64 R6, R53.reuse, 0x18, R14.reuse ;  /* 0x0000001835067819 */ /* 0x140fe4000000120e */
[----:B------:R-:W-:-:S02]  /*14a0*/  SHF.R.U64 R2, R53, 0x8, R14 ;  /* 0x0000000835027819 */ /* 0x000fc4000000120e */
[----:B------:R-:W-:Y:S02]  /*14b0*/  PRMT R0, R3, 0x3340, R0 ;  /* 0x0000334003007816 */ /* 0x000fe40000000000 */
[----:B------:R-:W-:Y:S02]  /*14c0*/  PRMT R3, R14, 0x3340, R5 ;  /* 0x000033400e037816 */ /* 0x000fe40000000005 */
[----:B------:R-:W-:Y:S02]  /*14d0*/  PRMT R6, R9, 0x3340, R6 ;  /* 0x0000334009067816 */ /* 0x000fe40000000006 */
[----:B------:R-:W-:Y:S02]  /*14e0*/  PRMT R53, R53, 0x3340, R2 ;  /* 0x0000334035357816 */ /* 0x000fe40000000002 */
[--C-:B------:R-:W-:Y:S02]  /*14f0*/  SHF.R.U32.HI R2, RZ, 0x10, R46.reuse ;  /* 0x00000010ff027819 */ /* 0x100fe4000001162e */
[----:B------:R-:W-:-:S02]  /*1500*/  SHF.R.U32.HI R5, RZ, 0x18, R46 ;  /* 0x00000018ff057819 */ /* 0x000fc4000001162e */
[----:B------:R-:W-:Y:S02]  /*1510*/  SHF.R.U32.HI R9, RZ, 0x8, R46 ;  /* 0x00000008ff097819 */ /* 0x000fe4000001162e */
[C-C-:B------:R-:W-:Y:S02]  /*1520*/  SHF.R.U64 R13, R63.reuse, 0x10, R20.reuse ;  /* 0x000000103f0d7819 */ /* 0x140fe40000001214 */
[C-C-:B------:R-:W-:Y:S02]  /*1530*/  SHF.R.U64 R4, R63.reuse, 0x18, R20.reuse ;  /* 0x000000183f047819 */ /* 0x140fe40000001214 */
[----:B------:R-:W-:Y:S02]  /*1540*/  SHF.R.U64 R8, R63, 0x8, R20 ;  /* 0x000000083f087819 */ /* 0x000fe40000001214 */
[----:B------:R-:W-:Y:S02]  /*1550*/  PRMT R5, R2, 0x3340, R5 ;  /* 0x0000334002057816 */ /* 0x000fe40000000005 */
[----:B------:R-:W-:-:S02]  /*1560*/  PRMT R46, R46, 0x3340, R9 ;  /* 0x000033402e2e7816 */ /* 0x000fc40000000009 */
[----:B------:R-:W-:Y:S02]  /*1570*/  PRMT R4, R13, 0x3340, R4 ;  /* 0x000033400d047816 */ /* 0x000fe40000000004 */
[--C-:B------:R-:W-:Y:S02]  /*1580*/  SHF.R.U32.HI R9, RZ, 0x10, R54.reuse ;  /* 0x00000010ff097819 */ /* 0x100fe40000011636 */
[----:B------:R-:W-:Y:S02]  /*1590*/  SHF.R.U32.HI R2, RZ, 0x18, R54 ;  /* 0x00000018ff027819 */ /* 0x000fe40000011636 */
[----:B------:R-:W-:Y:S02]  /*15a0*/  PRMT R63, R63, 0x3340, R8 ;  /* 0x000033403f3f7816 */ /* 0x000fe40000000008 */
[--C-:B------:R-:W-:Y:S02]  /*15b0*/  SHF.R.U32.HI R13, RZ, 0x8, R54.reuse ;  /* 0x00000008ff0d7819 */ /* 0x100fe40000011636 */
[----:B------:R-:W-:-:S02]  /*15c0*/  SHF.R.U64 R15, R11, 0x10, R54 ;  /* 0x000000100b0f7819 */ /* 0x000fc40000001236 */
[C-C-:B------:R-:W-:Y:S02]  /*15d0*/  SHF.R.U64 R8, R11.reuse, 0x18, R54.reuse ;  /* 0x000000180b087819 */ /* 0x140fe40000001236 */
[----:B------:R-:W-:Y:S02]  /*15e0*/  SHF.R.U64 R12, R11, 0x8, R54 ;  /* 0x000000080b0c7819 */ /* 0x000fe40000001236 */
[----:B------:R-:W-:Y:S02]  /*15f0*/  PRMT R2, R9, 0x3340, R2 ;  /* 0x0000334009027816 */ /* 0x000fe40000000002 */
[----:B------:R-:W-:Y:S02]  /*1600*/  PRMT R9, R54, 0x3340, R13 ;  /* 0x0000334036097816 */ /* 0x000fe4000000000d */
[----:B------:R-:W-:Y:S02]  /*1610*/  PRMT R8, R15, 0x3340, R8 ;  /* 0x000033400f087816 */ /* 0x000fe40000000008 */
[----:B------:R-:W-:-:S02]  /*1620*/  PRMT R13, R11, 0x3340, R12 ;  /* 0x000033400b0d7816 */ /* 0x000fc4000000000c */
[C-C-:B------:R-:W-:Y:S02]  /*1630*/  SHF.R.U64 R17, R7.reuse, 0x10, R10.reuse ;  /* 0x0000001007117819 */ /* 0x140fe4000000120a */
[C-C-:B------:R-:W-:Y:S02]  /*1640*/  SHF.R.U64 R14, R7.reuse, 0x18, R10.reuse ;  /* 0x00000018070e7819 */ /* 0x140fe4000000120a */
[--C-:B------:R-:W-:Y:S02]  /*1650*/  SHF.R.U32.HI R11, RZ, 0x10, R10.reuse ;  /* 0x00000010ff0b7819 */ /* 0x100fe4000001160a */
[--C-:B------:R-:W-:Y:S02]  /*1660*/  SHF.R.U32.HI R12, RZ, 0x18, R10.reuse ;  /* 0x00000018ff0c7819 */ /* 0x100fe4000001160a */
[--C-:B------:R-:W-:Y:S02]  /*1670*/  SHF.R.U32.HI R15, RZ, 0x8, R10.reuse ;  /* 0x00000008ff0f7819 */ /* 0x100fe4000001160a */
[----:B------:R-:W-:-:S02]  /*1680*/  SHF.R.U64 R16, R7, 0x8, R10 ;  /* 0x0000000807107819 */ /* 0x000fc4000000120a */
[----:B------:R-:W-:Y:S02]  /*1690*/  PRMT R14, R17, 0x3340, R14 ;  /* 0x00003340110e7816 */ /* 0x000fe4000000000e */
[----:B------:R-:W-:Y:S02]  /*16a0*/  PRMT R12, R11, 0x3340, R12 ;  /* 0x000033400b0c7816 */ /* 0x000fe4000000000c */
[----:B------:R-:W-:Y:S02]  /*16b0*/  PRMT R15, R10, 0x3340, R15 ;  /* 0x000033400a0f7816 */ /* 0x000fe4000000000f */
[----:B------:R-:W-:Y:S02]  /*16c0*/  PRMT R17, R7, 0x3340, R16 ;  /* 0x0000334007117816 */ /* 0x000fe40000000010 */
[----:B------:R-:W-:Y:S02]  /*16d0*/  PRMT R11, R9, 0x5410, R2 ;  /* 0x00005410090b7816 */ /* 0x000fe40000000002 */
[----:B------:R-:W-:-:S02]  /*16e0*/  PRMT R10, R13, 0x5410, R8 ;  /* 0x000054100d0a7816 */ /* 0x000fc40000000008 */
[----:B------:R-:W-:Y:S01]  /*16f0*/  PRMT R7, R3, 0x5410, R0 ;  /* 0x0000541003077816 */ /* 0x000fe20000000000 */
[----:B------:R-:W-:Y:S01]  /*1700*/  IMAD.MOV.U32 R0, RZ, RZ, RZ ;  /* 0x000000ffff007224 */ /* 0x000fe200078e00ff */
[----:B------:R-:W-:Y:S02]  /*1710*/  PRMT R6, R53, 0x5410, R6 ;  /* 0x0000541035067816 */ /* 0x000fe40000000006 */
[----:B------:R-:W-:Y:S02]  /*1720*/  PRMT R5, R46, 0x5410, R5 ;  /* 0x000054102e057816 */ /* 0x000fe40000000005 */
[----:B------:R-:W-:Y:S02]  /*1730*/  PRMT R4, R63, 0x5410, R4 ;  /* 0x000054103f047816 */ /* 0x000fe40000000004 */
[----:B------:R-:W-:Y:S02]  /*1740*/  PRMT R9, R15, 0x5410, R12 ;  /* 0x000054100f097816 */ /* 0x000fe4000000000c */
[----:B------:R-:W-:Y:S01]  /*1750*/  PRMT R8, R17, 0x5410, R14 ;  /* 0x0000541011087816 */ /* 0x000fe2000000000e */
[----:B------:R1:W-:Y:S04]  /*1760*/  STL.128 [R1], R4 ;  /* 0x0000000401007387 */ /* 0x0003e80000100c00 */
[----:B0-----:R1:W-:Y:S02]  /*1770*/  STL.128 [R1+0x10], R8 ;  /* 0x0000100801007387 */ /* 0x0013e40000100c00 */
.L_x_3:
[----:B------:R-:W-:Y:S01]  /*1780*/  IADD3 R2, P0, PT, R0, UR4, RZ ;  /* 0x0000000400027c10 */ /* 0x000fe2000ff1e0ff */
[----:B-1----:R-:W-:-:S04]  /*1790*/  IMAD.IADD R4, R1, 0x1, R0 ;  /* 0x0000000101047824 */ /* 0x002fc800078e0200 */
[----:B------:R-:W-:Y:S02]  /*17a0*/  IMAD.X R3, RZ, RZ, UR5, P0 ;  /* 0x00000005ff037e24 */ /* 0x000fe400080e06ff */
[----:B------:R-:W2:Y:S04]  /*17b0*/  LDL.U8 R4, [R4] ;  /* 0x0000000004047983 */ /* 0x000ea80000100000 */
[----:B------:R-:W2:Y:S02]  /*17c0*/  LDG.E.U8 R3, desc[UR8][R2.64] ;  /* 0x0000000802037981 */ /* 0x000ea4000c1e1100 */
[----:B--2---:R-:W-:-:S13]  /*17d0*/  ISETP.GE.U32.AND P0, PT, R4, R3, PT ;  /* 0x000000030400720c */ /* 0x004fda0003f06070 */
[----:B------:R-:W-:Y:S05]  /*17e0*/  @!P0 BRA `(.L_x_2) ;  /* 0x0000000000148947 */ /* 0x000fea0003800000 */
[----:B------:R-:W-:Y:S02]  /*17f0*/  ISETP.LE.U32.AND P1, PT, R4, R3, PT ;  /* 0x000000030400720c */ /* 0x000fe40003f23070 */
[C---:B------:R-:W-:Y:S01]  /*1800*/  ISETP.GE.U32.AND P0, PT, R0.reuse, 0x1f, PT ;  /* 0x0000001f0000780c */ /* 0x040fe20003f06070 */
[----:B------:R-:W-:-:S12]  /*1810*/  VIADD R0, R0, 0x1 ;  /* 0x0000000100007836 */ /* 0x000fd80000000000 */
[----:B------:R-:W-:Y:S05]  /*1820*/  @!P0 BRA P1, `(.L_x_3) ;  /* 0xfffffffc00d48947 */ /* 0x000fea000083ffff */
[----:B------:R-:W-:Y:S05]  /*1830*/  EXIT ;  /* 0x000000000000794d */ /* 0x000fea0003800000 */
.L_x_2:
[----:B------:R-:W-:Y:S05]  /*1840*/  BSYNC.RECONVERGENT B0 ;  /* 0x0000000000007941 */ /* 0x000fea0003800200 */
.L_x_1:
[----:B------:R-:W0:Y:S01]  /*1850*/  LDC.64 R2, c[0x0][0x3a0] ;  /* 0x0000e800ff027b82 */ /* 0x000e220000000a00 */
[----:B------:R-:W-:-:S05]  /*1860*/  IMAD.MOV.U32 R5, RZ, RZ, 0x1 ;  /* 0x00000001ff057424 */ /* 0x000fca00078e00ff */
[----:B0-----:R-:W2:Y:S02]  /*1870*/  ATOMG.E.EXCH.STRONG.GPU PT, R2, desc[UR8][R2.64], R5 ;  /* 0x80000005020279a8 */ /* 0x001ea4000c1ef108 */
[----:B--2---:R-:W-:-:S13]  /*1880*/  ISETP.NE.AND P0, PT, R2, RZ, PT ;  /* 0x000000ff0200720c */ /* 0x004fda0003f05270 */
[----:B------:R-:W-:Y:S05]  /*1890*/  @P0 EXIT ;  /* 0x000000000000094d */ /* 0x000fea0003800000 */
[----:B------:R-:W0:Y:S01]  /*18a0*/  S2R R5, SR_TID.X ;  /* 0x0000000000057919 */ /* 0x000e220000002100 */
[----:B------:R-:W0:Y:S01]  /*18b0*/  S2UR UR6, SR_CTAID.X ;  /* 0x00000000000679c3 */ /* 0x000e220000002500 */
[----:B------:R-:W1:Y:S07]  /*18c0*/  LDCU.64 UR10, c[0x0][0x390] ;  /* 0x00007200ff0a77ac */ /* 0x000e6e0008000a00 */
[----:B------:R-:W0:Y:S08]  /*18d0*/  LDC R4, c[0x0][0x360] ;  /* 0x0000d800ff047b82 */ /* 0x000e300000000800 */
[----:B------:R-:W2:Y:S01]  /*18e0*/  LDC.64 R2, c[0x0][0x398] ;  /* 0x0000e600ff027b82 */ /* 0x000ea20000000a00 */
[----:B0-----:R-:W-:-:S05]  /*18f0*/  IMAD R4, R4, UR6, R5 ;  /* 0x0000000604047c24 */ /* 0x001fca000f8e0205 */
[----:B-1----:R-:W-:-:S05]  /*1900*/  IADD3 R4, P0, PT, R4, UR10, RZ ;  /* 0x0000000a04047c10 */ /* 0x002fca000ff1e0ff */
[----:B------:R-:W-:-:S05]  /*1910*/  IMAD.X R5, RZ, RZ, UR11, P0 ;  /* 0x0000000bff057e24 */ /* 0x000fca00080e06ff */
[----:B--2---:R-:W-:Y:S01]  /*1920*/  STG.E.64 desc[UR8][R2.64], R4 ;  /* 0x0000000402007986 */ /* 0x004fe2000c101b08 */
[----:B------:R-:W-:Y:S05]  /*1930*/  EXIT ;  /* 0x000000000000794d */ /* 0x000fea0003800000 */
.L_x_4:
[----:B------:R-:W-:-:S00]  /*1940*/  BRA `(.L_x_4) ;  /* 0xfffffffc00fc7947 */ /* 0x000fc0000383ffff */
[----:B------:R-:W-:-:S00]  /*1950*/  NOP ;  /* 0x0000000000007918 */ /* 0x000fc00000000000 */
        /* <DEDUP_REMOVED lines=10> */
.L_x_5:


//--------------------- .nv.shared.reserved.0     --------------------------
	.section	.nv.shared.reserved.0,"aw",@nobits
	.weak		__nv_reservedSMEM_offset_0_alias
	.size		__nv_reservedSMEM_offset_0_alias, 0, 64
	.other		__nv_reservedSMEM_offset_0_alias,@"STO_CUDA_RESERVED_SHARED STV_DEFAULT"
__nv_reservedSMEM_offset_0_alias:
	.zero		0
	.zero		64


//--------------------- .nv.constant0.keccak_miner --------------------------
	.section	.nv.constant0.keccak_miner,"a",@progbits
	.sectionflags	@""
	.align	4
.nv.constant0.keccak_miner:
	.zero		936


//--------------------- SYMBOLS --------------------------

	.type		.nv.reservedSmem.offset0,@object
	.size		.nv.reservedSmem.offset0,0x4
